//
// Generated by NVIDIA NVVM Compiler
//
// Compiler Build ID: CL-36424714
// Cuda compilation tools, release 13.0, V13.0.88
// Based on NVVM 20.0.0
//

.version 9.0
.target sm_100
.address_size 64

	// .globl	transpose_tm_to_rm_f32
// _ZZ22transpose_tm_to_rm_f32E4tile has been demoted

.visible .entry transpose_tm_to_rm_f32(
	.param .u64 .ptr .align 1 transpose_tm_to_rm_f32_param_0,
	.param .u32 transpose_tm_to_rm_f32_param_1,
	.param .u32 transpose_tm_to_rm_f32_param_2,
	.param .u64 .ptr .align 1 transpose_tm_to_rm_f32_param_3
)
{
	.reg .pred 	%p<25>;
	.reg .b32 	%r<37>;
	.reg .b32 	%f<9>;
	.reg .b64 	%rd<21>;
	// demoted variable
	.shared .align 4 .b8 _ZZ22transpose_tm_to_rm_f32E4tile[4224];
	ld.param.u64 	%rd3, [transpose_tm_to_rm_f32_param_0];
	ld.param.u32 	%r20, [transpose_tm_to_rm_f32_param_1];
	ld.param.u32 	%r19, [transpose_tm_to_rm_f32_param_2];
	ld.param.u64 	%rd4, [transpose_tm_to_rm_f32_param_3];
	cvta.to.global.u64 	%rd1, %rd3;
	cvta.to.global.u64 	%rd2, %rd4;
	mov.u32 	%r21, %ctaid.x;
	shl.b32 	%r1, %r21, 5;
	mov.u32 	%r2, %tid.x;
	add.s32 	%r3, %r1, %r2;
	mov.u32 	%r22, %ctaid.y;
	shl.b32 	%r4, %r22, 5;
	mov.u32 	%r5, %tid.y;
	add.s32 	%r23, %r4, %r5;
	setp.ge.s32 	%p1, %r3, %r19;
	shl.b32 	%r24, %r2, 2;
	mov.u32 	%r25, _ZZ22transpose_tm_to_rm_f32E4tile;
	add.s32 	%r7, %r25, %r24;
	setp.ge.s32 	%p2, %r23, %r20;
	mad.lo.s32 	%r8, %r5, 132, %r7;
	or.pred  	%p3, %p1, %p2;
	@%p3 bra 	$L__BB0_2;
	mad.lo.s32 	%r26, %r23, %r19, %r3;
	mul.wide.s32 	%rd5, %r26, 4;
	add.s64 	%rd6, %rd1, %rd5;
	ld.global.nc.f32 	%f1, [%rd6];
	st.shared.f32 	[%r8], %f1;
$L__BB0_2:
	setp.ge.s32 	%p4, %r3, %r19;
	add.s32 	%r9, %r23, 8;
	setp.ge.s32 	%p5, %r9, %r20;
	or.pred  	%p6, %p4, %p5;
	@%p6 bra 	$L__BB0_4;
	mad.lo.s32 	%r27, %r9, %r19, %r3;
	mul.wide.s32 	%rd7, %r27, 4;
	add.s64 	%rd8, %rd1, %rd7;
	ld.global.nc.f32 	%f2, [%rd8];
	st.shared.f32 	[%r8+1056], %f2;
$L__BB0_4:
	setp.ge.s32 	%p7, %r3, %r19;
	add.s32 	%r10, %r23, 16;
	setp.ge.s32 	%p8, %r10, %r20;
	or.pred  	%p9, %p7, %p8;
	@%p9 bra 	$L__BB0_6;
	mad.lo.s32 	%r28, %r10, %r19, %r3;
	mul.wide.s32 	%rd9, %r28, 4;
	add.s64 	%rd10, %rd1, %rd9;
	ld.global.nc.f32 	%f3, [%rd10];
	st.shared.f32 	[%r8+2112], %f3;
$L__BB0_6:
	setp.ge.s32 	%p10, %r3, %r19;
	add.s32 	%r11, %r23, 24;
	setp.ge.s32 	%p11, %r11, %r20;
	or.pred  	%p12, %p10, %p11;
	@%p12 bra 	$L__BB0_8;
	mad.lo.s32 	%r29, %r11, %r19, %r3;
	mul.wide.s32 	%rd11, %r29, 4;
	add.s64 	%rd12, %rd1, %rd11;
	ld.global.nc.f32 	%f4, [%rd12];
	st.shared.f32 	[%r8+3168], %f4;
$L__BB0_8:
	bar.sync 	0;
	add.s32 	%r12, %r4, %r2;
	add.s32 	%r13, %r1, %r5;
	setp.ge.s32 	%p13, %r12, %r20;
	shl.b32 	%r30, %r2, 7;
	add.s32 	%r31, %r7, %r30;
	setp.ge.s32 	%p14, %r13, %r19;
	shl.b32 	%r32, %r5, 2;
	add.s32 	%r14, %r31, %r32;
	or.pred  	%p15, %p13, %p14;
	@%p15 bra 	$L__BB0_10;
	ld.shared.f32 	%f5, [%r14];
	mad.lo.s32 	%r33, %r13, %r20, %r12;
	mul.wide.s32 	%rd13, %r33, 4;
	add.s64 	%rd14, %rd2, %rd13;
	st.global.f32 	[%rd14], %f5;
$L__BB0_10:
	setp.ge.s32 	%p16, %r12, %r20;
	add.s32 	%r15, %r13, 8;
	setp.ge.s32 	%p17, %r15, %r19;
	or.pred  	%p18, %p16, %p17;
	@%p18 bra 	$L__BB0_12;
	ld.shared.f32 	%f6, [%r14+32];
	mad.lo.s32 	%r34, %r15, %r20, %r12;
	mul.wide.s32 	%rd15, %r34, 4;
	add.s64 	%rd16, %rd2, %rd15;
	st.global.f32 	[%rd16], %f6;
$L__BB0_12:
	setp.ge.s32 	%p19, %r12, %r20;
	add.s32 	%r16, %r13, 16;
	setp.ge.s32 	%p20, %r16, %r19;
	or.pred  	%p21, %p19, %p20;
	@%p21 bra 	$L__BB0_14;
	ld.shared.f32 	%f7, [%r14+64];
	mad.lo.s32 	%r35, %r16, %r20, %r12;
	mul.wide.s32 	%rd17, %r35, 4;
	add.s64 	%rd18, %rd2, %rd17;
	st.global.f32 	[%rd18], %f7;
$L__BB0_14:
	setp.ge.s32 	%p22, %r12, %r20;
	add.s32 	%r17, %r13, 24;
	setp.ge.s32 	%p23, %r17, %r19;
	or.pred  	%p24, %p22, %p23;
	@%p24 bra 	$L__BB0_16;
	ld.shared.f32 	%f8, [%r14+96];
	mad.lo.s32 	%r36, %r17, %r20, %r12;
	mul.wide.s32 	%rd19, %r36, 4;
	add.s64 	%rd20, %rd2, %rd19;
	st.global.f32 	[%rd20], %f8;
$L__BB0_16:
	ret;

}
	// .globl	rsx_batch_tm_f32
.visible .entry rsx_batch_tm_f32(
	.param .u64 .ptr .align 1 rsx_batch_tm_f32_param_0,
	.param .u64 .ptr .align 1 rsx_batch_tm_f32_param_1,
	.param .u32 rsx_batch_tm_f32_param_2,
	.param .u32 rsx_batch_tm_f32_param_3,
	.param .u32 rsx_batch_tm_f32_param_4,
	.param .u64 .ptr .align 1 rsx_batch_tm_f32_param_5
)
{
	.reg .pred 	%p<29>;
	.reg .b16 	%rs<8>;
	.reg .b32 	%r<57>;
	.reg .b32 	%f<136>;
	.reg .b64 	%rd<52>;

	ld.param.u64 	%rd51, [rsx_batch_tm_f32_param_0];
	ld.param.u64 	%rd15, [rsx_batch_tm_f32_param_1];
	ld.param.u32 	%r26, [rsx_batch_tm_f32_param_2];
	ld.param.u32 	%r27, [rsx_batch_tm_f32_param_3];
	ld.param.u32 	%r28, [rsx_batch_tm_f32_param_4];
	ld.param.u64 	%rd16, [rsx_batch_tm_f32_param_5];
	cvta.to.global.u64 	%rd1, %rd16;
	mov.u32 	%r29, %ctaid.x;
	mov.u32 	%r30, %ntid.x;
	mov.u32 	%r31, %tid.x;
	mad.lo.s32 	%r1, %r29, %r30, %r31;
	setp.ge.s32 	%p1, %r1, %r28;
	@%p1 bra 	$L__BB1_24;
	cvta.to.global.u64 	%rd17, %rd15;
	cvt.s64.s32 	%rd2, %r1;
	mul.wide.s32 	%rd18, %r1, 4;
	add.s64 	%rd19, %rd17, %rd18;
	ld.global.nc.u32 	%r2, [%rd19];
	setp.gt.s32 	%p2, %r2, 0;
	@%p2 bra 	$L__BB1_14;
	setp.lt.s32 	%p20, %r26, 1;
	@%p20 bra 	$L__BB1_24;
	ld.param.u32 	%r48, [rsx_batch_tm_f32_param_4];
	cvt.s64.s32 	%rd3, %r48;
	and.b32  	%r3, %r26, 7;
	setp.lt.u32 	%p21, %r26, 8;
	mov.b32 	%r55, 0;
	@%p21 bra 	$L__BB1_6;
	and.b32  	%r55, %r26, 2147483640;
	neg.s32 	%r49, %r55;
	shl.b64 	%rd23, %rd2, 2;
	add.s64 	%rd49, %rd1, %rd23;
	shl.b64 	%rd5, %rd3, 5;
	shl.b64 	%rd6, %rd3, 2;
$L__BB1_5:
	.pragma "nounroll";
	mov.b32 	%r42, 2143289344;
	st.global.u32 	[%rd49], %r42;
	add.s64 	%rd24, %rd49, %rd6;
	st.global.u32 	[%rd24], %r42;
	add.s64 	%rd25, %rd24, %rd6;
	st.global.u32 	[%rd25], %r42;
	add.s64 	%rd26, %rd25, %rd6;
	st.global.u32 	[%rd26], %r42;
	add.s64 	%rd27, %rd26, %rd6;
	st.global.u32 	[%rd27], %r42;
	add.s64 	%rd28, %rd27, %rd6;
	st.global.u32 	[%rd28], %r42;
	add.s64 	%rd29, %rd28, %rd6;
	st.global.u32 	[%rd29], %r42;
	add.s64 	%rd30, %rd29, %rd6;
	st.global.u32 	[%rd30], %r42;
	add.s32 	%r49, %r49, 8;
	add.s64 	%rd49, %rd49, %rd5;
	setp.eq.s32 	%p22, %r49, 0;
	@%p22 bra 	$L__BB1_6;
	bra.uni 	$L__BB1_5;
$L__BB1_6:
	setp.eq.s32 	%p23, %r3, 0;
	@%p23 bra 	$L__BB1_24;
	and.b32  	%r21, %r26, 3;
	setp.lt.u32 	%p24, %r3, 4;
	@%p24 bra 	$L__BB1_9;
	cvt.u64.u32 	%rd31, %r55;
	mad.lo.s64 	%rd32, %rd31, %rd3, %rd2;
	shl.b64 	%rd33, %rd32, 2;
	add.s64 	%rd34, %rd1, %rd33;
	mov.b32 	%r43, 2143289344;
	st.global.u32 	[%rd34], %r43;
	shl.b64 	%rd35, %rd3, 2;
	add.s64 	%rd36, %rd34, %rd35;
	st.global.u32 	[%rd36], %r43;
	add.s64 	%rd37, %rd36, %rd35;
	st.global.u32 	[%rd37], %r43;
	add.s64 	%rd38, %rd37, %rd35;
	st.global.u32 	[%rd38], %r43;
	add.s32 	%r55, %r55, 4;
$L__BB1_9:
	setp.eq.s32 	%p25, %r21, 0;
	@%p25 bra 	$L__BB1_24;
	setp.eq.s32 	%p26, %r21, 1;
	@%p26 bra 	$L__BB1_12;
	cvt.u64.u32 	%rd39, %r55;
	mad.lo.s64 	%rd40, %rd39, %rd3, %rd2;
	shl.b64 	%rd41, %rd40, 2;
	add.s64 	%rd42, %rd1, %rd41;
	mov.b32 	%r44, 2143289344;
	st.global.u32 	[%rd42], %r44;
	shl.b64 	%rd43, %rd3, 2;
	add.s64 	%rd44, %rd42, %rd43;
	st.global.u32 	[%rd44], %r44;
	add.s32 	%r55, %r55, 2;
$L__BB1_12:
	and.b32  	%r45, %r26, 1;
	setp.eq.b32 	%p27, %r45, 1;
	not.pred 	%p28, %p27;
	@%p28 bra 	$L__BB1_24;
	cvt.u64.u32 	%rd45, %r55;
	mad.lo.s64 	%rd46, %rd45, %rd3, %rd2;
	shl.b64 	%rd47, %rd46, 2;
	add.s64 	%rd48, %rd1, %rd47;
	mov.b32 	%r46, 2143289344;
	st.global.u32 	[%rd48], %r46;
	bra.uni 	$L__BB1_24;
$L__BB1_14:
	add.s32 	%r8, %r2, %r27;
	cvt.rn.f32.u32 	%f52, %r2;
	add.f32 	%f53, %f52, 0f40000000;
	mov.f32 	%f54, 0f40400000;
	div.rn.f32 	%f1, %f54, %f53;
	setp.lt.s32 	%p3, %r26, 1;
	@%p3 bra 	$L__BB1_24;
	add.s32 	%r33, %r2, -1;
	cvt.rn.f32.u32 	%f57, %r33;
	setp.gt.u32 	%p4, %r2, 5;
	selp.f32 	%f2, %f57, 0f40A00000, %p4;
	neg.s32 	%r52, %r26;
	neg.s32 	%r50, %r8;
	shl.b64 	%rd20, %rd2, 2;
	add.s64 	%rd50, %rd1, %rd20;
	mov.b16 	%rs6, 0;
	mov.f32 	%f106, 0f00000000;
	mov.f32 	%f105, 0f3F800000;
	mov.b32 	%r51, 1;
	mov.f32 	%f107, %f106;
	mov.f32 	%f108, %f106;
	mov.f32 	%f109, %f106;
	mov.f32 	%f110, %f106;
	mov.f32 	%f111, %f106;
	mov.f32 	%f112, %f106;
	mov.f32 	%f113, %f106;
	mov.f32 	%f114, %f106;
	mov.f32 	%f115, %f106;
	mov.f32 	%f116, %f106;
	mov.f32 	%f117, %f106;
	mov.f32 	%f118, %f106;
	mov.f32 	%f119, %f106;
$L__BB1_16:
	.pragma "nounroll";
	mov.u32 	%r36, %tid.x;
	and.b32  	%r37, %r36, 31;
	setp.ne.s32 	%p5, %r37, 0;
	mov.b32 	%r53, 0;
	// begin inline asm
	activemask.b32 %r34;
	// end inline asm
	@%p5 bra 	$L__BB1_18;
	// begin inline asm
	ld.global.nc.f32 %f58, [%rd51];
	// end inline asm
	mov.b32 	%r53, %f58;
$L__BB1_18:
	shfl.sync.idx.b32	%r38|%p6, %r53, 0, 31, %r34;
	mov.b32 	%f59, %r38;
	mul.f32 	%f18, %f59, 0f42C80000;
	add.s32 	%r39, %r51, -1;
	setp.ge.s32 	%p7, %r39, %r8;
	@%p7 bra 	$L__BB1_20;
	mov.b32 	%r40, 2143289344;
	st.global.u32 	[%rd50], %r40;
	setp.eq.s32 	%p18, %r50, -1;
	selp.b16 	%rs6, 1, %rs6, %p18;
	selp.f32 	%f111, %f18, %f111, %p18;
	bra.uni 	$L__BB1_23;
$L__BB1_20:
	setp.le.f32 	%p8, %f2, %f105;
	selp.f32 	%f61, %f2, %f105, %p8;
	add.f32 	%f62, %f61, 0f3F800000;
	sub.f32 	%f63, %f18, %f111;
	mov.f32 	%f64, 0f3F800000;
	sub.f32 	%f65, %f64, %f1;
	mul.f32 	%f66, %f1, %f63;
	fma.rn.f32 	%f114, %f65, %f114, %f66;
	mul.f32 	%f67, %f1, %f114;
	fma.rn.f32 	%f115, %f65, %f115, %f67;
	mul.f32 	%f68, %f114, 0f3FC00000;
	mul.f32 	%f69, %f115, 0f3F000000;
	sub.f32 	%f70, %f68, %f69;
	mul.f32 	%f71, %f1, %f70;
	fma.rn.f32 	%f116, %f65, %f116, %f71;
	mul.f32 	%f72, %f1, %f116;
	fma.rn.f32 	%f117, %f65, %f117, %f72;
	mul.f32 	%f73, %f116, 0f3FC00000;
	mul.f32 	%f74, %f117, 0f3F000000;
	sub.f32 	%f75, %f73, %f74;
	mul.f32 	%f76, %f1, %f75;
	fma.rn.f32 	%f118, %f65, %f118, %f76;
	mul.f32 	%f77, %f1, %f118;
	fma.rn.f32 	%f119, %f65, %f119, %f77;
	abs.f32 	%f78, %f63;
	mul.f32 	%f79, %f1, %f78;
	fma.rn.f32 	%f113, %f65, %f113, %f79;
	mul.f32 	%f80, %f1, %f113;
	fma.rn.f32 	%f112, %f65, %f112, %f80;
	mul.f32 	%f81, %f113, 0f3FC00000;
	mul.f32 	%f82, %f112, 0f3F000000;
	sub.f32 	%f83, %f81, %f82;
	mul.f32 	%f84, %f1, %f83;
	fma.rn.f32 	%f109, %f65, %f109, %f84;
	mul.f32 	%f85, %f1, %f109;
	fma.rn.f32 	%f108, %f65, %f108, %f85;
	mul.f32 	%f86, %f109, 0f3FC00000;
	mul.f32 	%f87, %f108, 0f3F000000;
	sub.f32 	%f88, %f86, %f87;
	mul.f32 	%f89, %f1, %f88;
	fma.rn.f32 	%f107, %f65, %f107, %f89;
	mul.f32 	%f90, %f1, %f107;
	fma.rn.f32 	%f106, %f65, %f106, %f90;
	mul.f32 	%f91, %f107, 0f3FC00000;
	mul.f32 	%f92, %f106, 0f3F000000;
	sub.f32 	%f93, %f91, %f92;
	setp.ge.f32 	%p9, %f2, %f62;
	setp.neu.f32 	%p10, %f18, %f111;
	selp.f32 	%f94, 0f3F800000, %f110, %p10;
	selp.f32 	%f110, %f94, %f110, %p9;
	sub.f32 	%f96, %f2, %f62;
	abs.f32 	%f97, %f96;
	setp.le.f32 	%p11, %f97, 0f2B8CBCCC;
	setp.eq.f32 	%p12, %f110, 0f00000000;
	selp.f32 	%f98, 0f00000000, %f62, %p12;
	selp.f32 	%f105, %f98, %f62, %p11;
	setp.geu.f32 	%p13, %f2, %f105;
	setp.leu.f32 	%p14, %f93, 0f2EDBE6FF;
	or.pred  	%p15, %p13, %p14;
	and.b16  	%rs5, %rs6, 255;
	setp.eq.s16 	%p16, %rs5, 0;
	mov.f32 	%f120, 0f42480000;
	or.pred  	%p17, %p15, %p16;
	@%p17 bra 	$L__BB1_22;
	mul.f32 	%f99, %f119, 0fBF000000;
	fma.rn.f32 	%f100, %f118, 0f3FC00000, %f99;
	div.rn.f32 	%f101, %f100, %f93;
	add.f32 	%f102, %f101, 0f3F800000;
	mul.f32 	%f103, %f102, 0f42480000;
	min.f32 	%f104, %f103, 0f42C80000;
	max.f32 	%f120, %f104, 0f00000000;
$L__BB1_22:
	st.global.f32 	[%rd50], %f120;
	mov.f32 	%f111, %f18;
$L__BB1_23:
	ld.param.u32 	%r47, [rsx_batch_tm_f32_param_4];
	add.s32 	%r52, %r52, 1;
	setp.eq.s32 	%p19, %r52, 0;
	add.s32 	%r51, %r51, 1;
	add.s64 	%rd51, %rd51, 4;
	add.s32 	%r50, %r50, 1;
	mul.wide.s32 	%rd22, %r47, 4;
	add.s64 	%rd50, %rd50, %rd22;
	@%p19 bra 	$L__BB1_24;
	bra.uni 	$L__BB1_16;
$L__BB1_24:
	ret;

}
	// .globl	rsx_batch_f32
.visible .entry rsx_batch_f32(
	.param .u64 .ptr .align 1 rsx_batch_f32_param_0,
	.param .u64 .ptr .align 1 rsx_batch_f32_param_1,
	.param .u32 rsx_batch_f32_param_2,
	.param .u32 rsx_batch_f32_param_3,
	.param .u32 rsx_batch_f32_param_4,
	.param .u64 .ptr .align 1 rsx_batch_f32_param_5
)
{
	.reg .pred 	%p<29>;
	.reg .b16 	%rs<8>;
	.reg .b32 	%r<65>;
	.reg .b32 	%f<136>;
	.reg .b64 	%rd<29>;

	ld.param.u64 	%rd28, [rsx_batch_f32_param_0];
	ld.param.u64 	%rd6, [rsx_batch_f32_param_1];
	ld.param.u32 	%r31, [rsx_batch_f32_param_2];
	ld.param.u32 	%r32, [rsx_batch_f32_param_3];
	ld.param.u32 	%r33, [rsx_batch_f32_param_4];
	ld.param.u64 	%rd7, [rsx_batch_f32_param_5];
	cvta.to.global.u64 	%rd1, %rd7;
	mov.u32 	%r34, %ctaid.x;
	mov.u32 	%r35, %ntid.x;
	mov.u32 	%r36, %tid.x;
	mad.lo.s32 	%r1, %r34, %r35, %r36;
	setp.ge.s32 	%p1, %r1, %r33;
	@%p1 bra 	$L__BB2_24;
	cvta.to.global.u64 	%rd8, %rd6;
	mul.wide.s32 	%rd9, %r1, 4;
	add.s64 	%rd10, %rd8, %rd9;
	ld.global.nc.u32 	%r2, [%rd10];
	mul.lo.s32 	%r57, %r31, %r1;
	setp.gt.s32 	%p2, %r2, 0;
	@%p2 bra 	$L__BB2_14;
	setp.lt.s32 	%p20, %r31, 1;
	@%p20 bra 	$L__BB2_24;
	and.b32  	%r4, %r31, 7;
	setp.lt.u32 	%p21, %r31, 8;
	mov.b32 	%r63, 0;
	@%p21 bra 	$L__BB2_6;
	and.b32  	%r63, %r31, 2147483640;
	neg.s32 	%r56, %r63;
	add.s64 	%rd2, %rd1, 16;
	mov.u32 	%r55, %r57;
$L__BB2_5:
	.pragma "nounroll";
	mul.wide.s32 	%rd18, %r55, 4;
	add.s64 	%rd19, %rd2, %rd18;
	mov.b32 	%r47, 2143289344;
	st.global.u32 	[%rd19+-16], %r47;
	st.global.u32 	[%rd19+-12], %r47;
	st.global.u32 	[%rd19+-8], %r47;
	st.global.u32 	[%rd19+-4], %r47;
	st.global.u32 	[%rd19], %r47;
	st.global.u32 	[%rd19+4], %r47;
	st.global.u32 	[%rd19+8], %r47;
	st.global.u32 	[%rd19+12], %r47;
	add.s32 	%r56, %r56, 8;
	add.s32 	%r55, %r55, 8;
	setp.eq.s32 	%p22, %r56, 0;
	@%p22 bra 	$L__BB2_6;
	bra.uni 	$L__BB2_5;
$L__BB2_6:
	setp.eq.s32 	%p23, %r4, 0;
	@%p23 bra 	$L__BB2_24;
	and.b32  	%r26, %r31, 3;
	setp.lt.u32 	%p24, %r4, 4;
	@%p24 bra 	$L__BB2_9;
	add.s32 	%r48, %r63, %r57;
	mul.wide.s32 	%rd20, %r48, 4;
	add.s64 	%rd21, %rd1, %rd20;
	mov.b32 	%r49, 2143289344;
	st.global.u32 	[%rd21], %r49;
	st.global.u32 	[%rd21+4], %r49;
	st.global.u32 	[%rd21+8], %r49;
	st.global.u32 	[%rd21+12], %r49;
	add.s32 	%r63, %r63, 4;
$L__BB2_9:
	setp.eq.s32 	%p25, %r26, 0;
	@%p25 bra 	$L__BB2_24;
	setp.eq.s32 	%p26, %r26, 1;
	@%p26 bra 	$L__BB2_12;
	add.s32 	%r50, %r63, %r57;
	mul.wide.s32 	%rd22, %r50, 4;
	add.s64 	%rd23, %rd1, %rd22;
	mov.b32 	%r51, 2143289344;
	st.global.u32 	[%rd23], %r51;
	st.global.u32 	[%rd23+4], %r51;
	add.s32 	%r63, %r63, 2;
$L__BB2_12:
	and.b32  	%r52, %r31, 1;
	setp.eq.b32 	%p27, %r52, 1;
	not.pred 	%p28, %p27;
	@%p28 bra 	$L__BB2_24;
	add.s32 	%r53, %r63, %r57;
	mul.wide.s32 	%rd24, %r53, 4;
	add.s64 	%rd25, %rd1, %rd24;
	mov.b32 	%r54, 2143289344;
	st.global.u32 	[%rd25], %r54;
	bra.uni 	$L__BB2_24;
$L__BB2_14:
	add.s32 	%r11, %r2, %r32;
	cvt.rn.f32.u32 	%f52, %r2;
	add.f32 	%f53, %f52, 0f40000000;
	mov.f32 	%f54, 0f40400000;
	div.rn.f32 	%f1, %f54, %f53;
	setp.lt.s32 	%p3, %r31, 1;
	@%p3 bra 	$L__BB2_24;
	add.s32 	%r38, %r2, -1;
	cvt.rn.f32.u32 	%f57, %r38;
	setp.gt.u32 	%p4, %r2, 5;
	selp.f32 	%f2, %f57, 0f40A00000, %p4;
	neg.s32 	%r60, %r31;
	neg.s32 	%r58, %r11;
	mov.b16 	%rs6, 0;
	mov.f32 	%f106, 0f00000000;
	mov.f32 	%f105, 0f3F800000;
	mov.b32 	%r59, 1;
	mov.f32 	%f107, %f106;
	mov.f32 	%f108, %f106;
	mov.f32 	%f109, %f106;
	mov.f32 	%f110, %f106;
	mov.f32 	%f111, %f106;
	mov.f32 	%f112, %f106;
	mov.f32 	%f113, %f106;
	mov.f32 	%f114, %f106;
	mov.f32 	%f115, %f106;
	mov.f32 	%f116, %f106;
	mov.f32 	%f117, %f106;
	mov.f32 	%f118, %f106;
	mov.f32 	%f119, %f106;
$L__BB2_16:
	.pragma "nounroll";
	mov.u32 	%r41, %tid.x;
	and.b32  	%r42, %r41, 31;
	setp.ne.s32 	%p5, %r42, 0;
	mov.b32 	%r61, 0;
	// begin inline asm
	activemask.b32 %r39;
	// end inline asm
	@%p5 bra 	$L__BB2_18;
	// begin inline asm
	ld.global.nc.f32 %f58, [%rd28];
	// end inline asm
	mov.b32 	%r61, %f58;
$L__BB2_18:
	shfl.sync.idx.b32	%r43|%p6, %r61, 0, 31, %r39;
	mov.b32 	%f59, %r43;
	mul.f32 	%f18, %f59, 0f42C80000;
	add.s32 	%r44, %r59, -1;
	setp.ge.s32 	%p7, %r44, %r11;
	@%p7 bra 	$L__BB2_20;
	ld.param.u64 	%rd27, [rsx_batch_f32_param_5];
	mul.wide.s32 	%rd15, %r57, 4;
	cvta.to.global.u64 	%rd16, %rd27;
	add.s64 	%rd17, %rd16, %rd15;
	mov.b32 	%r45, 2143289344;
	st.global.u32 	[%rd17], %r45;
	setp.eq.s32 	%p18, %r58, -1;
	selp.b16 	%rs6, 1, %rs6, %p18;
	selp.f32 	%f112, %f18, %f112, %p18;
	bra.uni 	$L__BB2_23;
$L__BB2_20:
	setp.le.f32 	%p8, %f2, %f105;
	selp.f32 	%f61, %f2, %f105, %p8;
	add.f32 	%f62, %f61, 0f3F800000;
	sub.f32 	%f63, %f18, %f112;
	mov.f32 	%f64, 0f3F800000;
	sub.f32 	%f65, %f64, %f1;
	mul.f32 	%f66, %f1, %f63;
	fma.rn.f32 	%f115, %f65, %f115, %f66;
	mul.f32 	%f67, %f1, %f115;
	fma.rn.f32 	%f116, %f65, %f116, %f67;
	mul.f32 	%f68, %f115, 0f3FC00000;
	mul.f32 	%f69, %f116, 0f3F000000;
	sub.f32 	%f70, %f68, %f69;
	mul.f32 	%f71, %f1, %f70;
	fma.rn.f32 	%f117, %f65, %f117, %f71;
	mul.f32 	%f72, %f1, %f117;
	fma.rn.f32 	%f118, %f65, %f118, %f72;
	mul.f32 	%f73, %f117, 0f3FC00000;
	mul.f32 	%f74, %f118, 0f3F000000;
	sub.f32 	%f75, %f73, %f74;
	mul.f32 	%f76, %f1, %f75;
	fma.rn.f32 	%f119, %f65, %f119, %f76;
	mul.f32 	%f77, %f1, %f119;
	fma.rn.f32 	%f114, %f65, %f114, %f77;
	abs.f32 	%f78, %f63;
	mul.f32 	%f79, %f1, %f78;
	fma.rn.f32 	%f113, %f65, %f113, %f79;
	mul.f32 	%f80, %f1, %f113;
	fma.rn.f32 	%f110, %f65, %f110, %f80;
	mul.f32 	%f81, %f113, 0f3FC00000;
	mul.f32 	%f82, %f110, 0f3F000000;
	sub.f32 	%f83, %f81, %f82;
	mul.f32 	%f84, %f1, %f83;
	fma.rn.f32 	%f109, %f65, %f109, %f84;
	mul.f32 	%f85, %f1, %f109;
	fma.rn.f32 	%f108, %f65, %f108, %f85;
	mul.f32 	%f86, %f109, 0f3FC00000;
	mul.f32 	%f87, %f108, 0f3F000000;
	sub.f32 	%f88, %f86, %f87;
	mul.f32 	%f89, %f1, %f88;
	fma.rn.f32 	%f107, %f65, %f107, %f89;
	mul.f32 	%f90, %f1, %f107;
	fma.rn.f32 	%f106, %f65, %f106, %f90;
	mul.f32 	%f91, %f107, 0f3FC00000;
	mul.f32 	%f92, %f106, 0f3F000000;
	sub.f32 	%f93, %f91, %f92;
	setp.ge.f32 	%p9, %f2, %f62;
	setp.neu.f32 	%p10, %f18, %f112;
	selp.f32 	%f94, 0f3F800000, %f111, %p10;
	selp.f32 	%f111, %f94, %f111, %p9;
	sub.f32 	%f96, %f2, %f62;
	abs.f32 	%f97, %f96;
	setp.le.f32 	%p11, %f97, 0f2B8CBCCC;
	setp.eq.f32 	%p12, %f111, 0f00000000;
	selp.f32 	%f98, 0f00000000, %f62, %p12;
	selp.f32 	%f105, %f98, %f62, %p11;
	setp.geu.f32 	%p13, %f2, %f105;
	setp.leu.f32 	%p14, %f93, 0f2EDBE6FF;
	or.pred  	%p15, %p13, %p14;
	and.b16  	%rs5, %rs6, 255;
	setp.eq.s16 	%p16, %rs5, 0;
	mov.f32 	%f120, 0f42480000;
	or.pred  	%p17, %p15, %p16;
	@%p17 bra 	$L__BB2_22;
	mul.f32 	%f99, %f114, 0fBF000000;
	fma.rn.f32 	%f100, %f119, 0f3FC00000, %f99;
	div.rn.f32 	%f101, %f100, %f93;
	add.f32 	%f102, %f101, 0f3F800000;
	mul.f32 	%f103, %f102, 0f42480000;
	min.f32 	%f104, %f103, 0f42C80000;
	max.f32 	%f120, %f104, 0f00000000;
$L__BB2_22:
	ld.param.u64 	%rd26, [rsx_batch_f32_param_5];
	mul.wide.s32 	%rd12, %r57, 4;
	cvta.to.global.u64 	%rd13, %rd26;
	add.s64 	%rd14, %rd13, %rd12;
	st.global.f32 	[%rd14], %f120;
	mov.f32 	%f112, %f18;
$L__BB2_23:
	add.s32 	%r60, %r60, 1;
	setp.eq.s32 	%p19, %r60, 0;
	add.s32 	%r59, %r59, 1;
	add.s64 	%rd28, %rd28, 4;
	add.s32 	%r58, %r58, 1;
	add.s32 	%r57, %r57, 1;
	@%p19 bra 	$L__BB2_24;
	bra.uni 	$L__BB2_16;
$L__BB2_24:
	ret;

}
	// .globl	rsx_many_series_one_param_f32
.visible .entry rsx_many_series_one_param_f32(
	.param .u64 .ptr .align 1 rsx_many_series_one_param_f32_param_0,
	.param .u64 .ptr .align 1 rsx_many_series_one_param_f32_param_1,
	.param .u32 rsx_many_series_one_param_f32_param_2,
	.param .u32 rsx_many_series_one_param_f32_param_3,
	.param .u32 rsx_many_series_one_param_f32_param_4,
	.param .u64 .ptr .align 1 rsx_many_series_one_param_f32_param_5
)
{
	.reg .pred 	%p<55>;
	.reg .b32 	%r<87>;
	.reg .b32 	%f<265>;
	.reg .b64 	%rd<68>;

	ld.param.u64 	%rd7, [rsx_many_series_one_param_f32_param_0];
	ld.param.u64 	%rd8, [rsx_many_series_one_param_f32_param_1];
	ld.param.u32 	%r42, [rsx_many_series_one_param_f32_param_2];
	ld.param.u32 	%r43, [rsx_many_series_one_param_f32_param_3];
	ld.param.u32 	%r44, [rsx_many_series_one_param_f32_param_4];
	ld.param.u64 	%rd9, [rsx_many_series_one_param_f32_param_5];
	cvta.to.global.u64 	%rd1, %rd9;
	cvta.to.global.u64 	%rd2, %rd7;
	mov.u32 	%r45, %ctaid.x;
	mov.u32 	%r46, %ntid.x;
	mov.u32 	%r47, %tid.x;
	mad.lo.s32 	%r1, %r45, %r46, %r47;
	setp.ge.s32 	%p1, %r1, %r42;
	setp.lt.s32 	%p2, %r44, 1;
	or.pred  	%p3, %p1, %p2;
	@%p3 bra 	$L__BB3_39;
	cvta.to.global.u64 	%rd10, %rd8;
	mul.wide.s32 	%rd11, %r1, 4;
	add.s64 	%rd12, %rd10, %rd11;
	ld.global.nc.u32 	%r2, [%rd12];
	setp.gt.s32 	%p4, %r2, -1;
	setp.lt.s32 	%p5, %r2, %r43;
	and.pred  	%p6, %p4, %p5;
	@%p6 bra 	$L__BB3_14;
	setp.lt.s32 	%p46, %r43, 1;
	@%p46 bra 	$L__BB3_39;
	and.b32  	%r3, %r43, 7;
	setp.lt.u32 	%p47, %r43, 8;
	mov.b32 	%r85, 0;
	@%p47 bra 	$L__BB3_6;
	and.b32  	%r85, %r43, 2147483640;
	neg.s32 	%r75, %r85;
	shl.b32 	%r6, %r42, 3;
	mul.wide.s32 	%rd47, %r42, 4;
	mov.u32 	%r74, %r1;
$L__BB3_5:
	.pragma "nounroll";
	mul.wide.s32 	%rd45, %r74, 4;
	add.s64 	%rd46, %rd1, %rd45;
	mov.b32 	%r66, 2143289344;
	st.global.u32 	[%rd46], %r66;
	add.s64 	%rd48, %rd46, %rd47;
	st.global.u32 	[%rd48], %r66;
	add.s64 	%rd49, %rd48, %rd47;
	st.global.u32 	[%rd49], %r66;
	add.s64 	%rd50, %rd49, %rd47;
	st.global.u32 	[%rd50], %r66;
	add.s64 	%rd51, %rd50, %rd47;
	st.global.u32 	[%rd51], %r66;
	add.s64 	%rd52, %rd51, %rd47;
	st.global.u32 	[%rd52], %r66;
	add.s64 	%rd53, %rd52, %rd47;
	st.global.u32 	[%rd53], %r66;
	add.s64 	%rd54, %rd53, %rd47;
	st.global.u32 	[%rd54], %r66;
	add.s32 	%r75, %r75, 8;
	add.s32 	%r74, %r74, %r6;
	setp.eq.s32 	%p48, %r75, 0;
	@%p48 bra 	$L__BB3_6;
	bra.uni 	$L__BB3_5;
$L__BB3_6:
	setp.eq.s32 	%p49, %r3, 0;
	@%p49 bra 	$L__BB3_39;
	and.b32  	%r37, %r43, 3;
	setp.lt.u32 	%p50, %r3, 4;
	@%p50 bra 	$L__BB3_9;
	mad.lo.s32 	%r67, %r85, %r42, %r1;
	mul.wide.s32 	%rd55, %r67, 4;
	add.s64 	%rd56, %rd1, %rd55;
	mov.b32 	%r68, 2143289344;
	st.global.u32 	[%rd56], %r68;
	mul.wide.s32 	%rd57, %r42, 4;
	add.s64 	%rd58, %rd56, %rd57;
	st.global.u32 	[%rd58], %r68;
	add.s64 	%rd59, %rd58, %rd57;
	st.global.u32 	[%rd59], %r68;
	add.s64 	%rd60, %rd59, %rd57;
	st.global.u32 	[%rd60], %r68;
	add.s32 	%r85, %r85, 4;
$L__BB3_9:
	setp.eq.s32 	%p51, %r37, 0;
	@%p51 bra 	$L__BB3_39;
	setp.eq.s32 	%p52, %r37, 1;
	@%p52 bra 	$L__BB3_12;
	mad.lo.s32 	%r69, %r85, %r42, %r1;
	mul.wide.s32 	%rd61, %r69, 4;
	add.s64 	%rd62, %rd1, %rd61;
	mov.b32 	%r70, 2143289344;
	st.global.u32 	[%rd62], %r70;
	mul.wide.s32 	%rd63, %r42, 4;
	add.s64 	%rd64, %rd62, %rd63;
	st.global.u32 	[%rd64], %r70;
	add.s32 	%r85, %r85, 2;
$L__BB3_12:
	and.b32  	%r71, %r43, 1;
	setp.eq.b32 	%p53, %r71, 1;
	not.pred 	%p54, %p53;
	@%p54 bra 	$L__BB3_39;
	mad.lo.s32 	%r72, %r85, %r42, %r1;
	mul.wide.s32 	%rd65, %r72, 4;
	add.s64 	%rd66, %rd1, %rd65;
	mov.b32 	%r73, 2143289344;
	st.global.u32 	[%rd66], %r73;
	bra.uni 	$L__BB3_39;
$L__BB3_14:
	add.s32 	%r83, %r2, %r44;
	min.s32 	%r48, %r83, %r43;
	setp.lt.s32 	%p7, %r48, 1;
	@%p7 bra 	$L__BB3_26;
	min.u32 	%r12, %r83, %r43;
	and.b32  	%r13, %r12, 7;
	setp.lt.u32 	%p8, %r12, 8;
	mov.b32 	%r79, 0;
	@%p8 bra 	$L__BB3_18;
	and.b32  	%r79, %r12, 2147483640;
	neg.s32 	%r77, %r79;
	shl.b32 	%r16, %r42, 3;
	mul.wide.s32 	%rd15, %r42, 4;
	mov.u32 	%r76, %r1;
$L__BB3_17:
	.pragma "nounroll";
	mul.wide.s32 	%rd13, %r76, 4;
	add.s64 	%rd14, %rd1, %rd13;
	mov.b32 	%r50, 2143289344;
	st.global.u32 	[%rd14], %r50;
	add.s64 	%rd16, %rd14, %rd15;
	st.global.u32 	[%rd16], %r50;
	add.s64 	%rd17, %rd16, %rd15;
	st.global.u32 	[%rd17], %r50;
	add.s64 	%rd18, %rd17, %rd15;
	st.global.u32 	[%rd18], %r50;
	add.s64 	%rd19, %rd18, %rd15;
	st.global.u32 	[%rd19], %r50;
	add.s64 	%rd20, %rd19, %rd15;
	st.global.u32 	[%rd20], %r50;
	add.s64 	%rd21, %rd20, %rd15;
	st.global.u32 	[%rd21], %r50;
	add.s64 	%rd22, %rd21, %rd15;
	st.global.u32 	[%rd22], %r50;
	add.s32 	%r77, %r77, 8;
	add.s32 	%r76, %r76, %r16;
	setp.ne.s32 	%p9, %r77, 0;
	@%p9 bra 	$L__BB3_17;
$L__BB3_18:
	setp.eq.s32 	%p10, %r13, 0;
	@%p10 bra 	$L__BB3_26;
	and.b32  	%r22, %r12, 3;
	setp.lt.u32 	%p11, %r13, 4;
	@%p11 bra 	$L__BB3_21;
	mad.lo.s32 	%r51, %r79, %r42, %r1;
	mul.wide.s32 	%rd23, %r51, 4;
	add.s64 	%rd24, %rd1, %rd23;
	mov.b32 	%r52, 2143289344;
	st.global.u32 	[%rd24], %r52;
	mul.wide.s32 	%rd25, %r42, 4;
	add.s64 	%rd26, %rd24, %rd25;
	st.global.u32 	[%rd26], %r52;
	add.s64 	%rd27, %rd26, %rd25;
	st.global.u32 	[%rd27], %r52;
	add.s64 	%rd28, %rd27, %rd25;
	st.global.u32 	[%rd28], %r52;
	add.s32 	%r79, %r79, 4;
$L__BB3_21:
	setp.eq.s32 	%p12, %r22, 0;
	@%p12 bra 	$L__BB3_26;
	setp.eq.s32 	%p13, %r22, 1;
	@%p13 bra 	$L__BB3_24;
	mad.lo.s32 	%r53, %r79, %r42, %r1;
	mul.wide.s32 	%rd29, %r53, 4;
	add.s64 	%rd30, %rd1, %rd29;
	mov.b32 	%r54, 2143289344;
	st.global.u32 	[%rd30], %r54;
	mul.wide.s32 	%rd31, %r42, 4;
	add.s64 	%rd32, %rd30, %rd31;
	st.global.u32 	[%rd32], %r54;
	add.s32 	%r79, %r79, 2;
$L__BB3_24:
	and.b32  	%r55, %r12, 1;
	setp.eq.b32 	%p14, %r55, 1;
	not.pred 	%p15, %p14;
	@%p15 bra 	$L__BB3_26;
	mad.lo.s32 	%r56, %r79, %r42, %r1;
	mul.wide.s32 	%rd33, %r56, 4;
	add.s64 	%rd34, %rd1, %rd33;
	mov.b32 	%r57, 2143289344;
	st.global.u32 	[%rd34], %r57;
$L__BB3_26:
	setp.lt.s32 	%p16, %r43, %r83;
	@%p16 bra 	$L__BB3_39;
	add.s32 	%r58, %r83, -1;
	mad.lo.s32 	%r27, %r58, %r42, %r1;
	cvt.rn.f32.u32 	%f88, %r44;
	add.f32 	%f89, %f88, 0f40000000;
	mov.f32 	%f90, 0f40400000;
	div.rn.f32 	%f1, %f90, %f89;
	setp.gt.u32 	%p17, %r44, 5;
	add.s32 	%r59, %r44, -1;
	cvt.rn.f32.u32 	%f91, %r59;
	selp.f32 	%f2, %f91, 0f40A00000, %p17;
	setp.le.s32 	%p18, %r43, %r83;
	@%p18 bra 	$L__BB3_39;
	mul.wide.s32 	%rd35, %r27, 4;
	add.s64 	%rd3, %rd2, %rd35;
	ld.global.nc.f32 	%f94, [%rd3];
	mul.f32 	%f254, %f94, 0f42C80000;
	sub.s32 	%r60, %r43, %r83;
	not.b32 	%r28, %r2;
	and.b32  	%r61, %r60, 1;
	setp.eq.b32 	%p19, %r61, 1;
	not.pred 	%p20, %p19;
	mov.f32 	%f249, 0f00000000;
	mov.f32 	%f248, 0f3F800000;
	mov.f32 	%f250, %f249;
	mov.f32 	%f251, %f249;
	mov.f32 	%f252, %f249;
	mov.f32 	%f253, %f249;
	mov.f32 	%f255, %f249;
	mov.f32 	%f256, %f249;
	mov.f32 	%f257, %f249;
	mov.f32 	%f258, %f249;
	mov.f32 	%f259, %f249;
	mov.f32 	%f260, %f249;
	mov.f32 	%f261, %f249;
	mov.f32 	%f262, %f249;
	@%p20 bra 	$L__BB3_32;
	min.f32 	%f96, %f2, 0f3F800000;
	add.f32 	%f97, %f96, 0f3F800000;
	mul.wide.s32 	%rd36, %r42, 4;
	add.s64 	%rd37, %rd3, %rd36;
	ld.global.nc.f32 	%f98, [%rd37];
	mul.f32 	%f99, %f98, 0f42C80000;
	sub.f32 	%f100, %f99, %f254;
	mov.f32 	%f101, 0f3F800000;
	sub.f32 	%f102, %f101, %f1;
	mul.f32 	%f103, %f102, 0f00000000;
	fma.rn.f32 	%f257, %f1, %f100, %f103;
	fma.rn.f32 	%f258, %f1, %f257, %f103;
	mul.f32 	%f104, %f257, 0f3FC00000;
	mul.f32 	%f105, %f258, 0f3F000000;
	sub.f32 	%f106, %f104, %f105;
	fma.rn.f32 	%f259, %f1, %f106, %f103;
	fma.rn.f32 	%f260, %f1, %f259, %f103;
	mul.f32 	%f107, %f259, 0f3FC00000;
	mul.f32 	%f108, %f260, 0f3F000000;
	sub.f32 	%f109, %f107, %f108;
	fma.rn.f32 	%f261, %f1, %f109, %f103;
	abs.f32 	%f110, %f100;
	fma.rn.f32 	%f256, %f1, %f110, %f103;
	fma.rn.f32 	%f255, %f1, %f256, %f103;
	mul.f32 	%f111, %f256, 0f3FC00000;
	mul.f32 	%f112, %f255, 0f3F000000;
	sub.f32 	%f113, %f111, %f112;
	fma.rn.f32 	%f252, %f1, %f113, %f103;
	fma.rn.f32 	%f251, %f1, %f252, %f103;
	mul.f32 	%f114, %f252, 0f3FC00000;
	mul.f32 	%f115, %f251, 0f3F000000;
	sub.f32 	%f116, %f114, %f115;
	fma.rn.f32 	%f250, %f1, %f116, %f103;
	fma.rn.f32 	%f249, %f1, %f250, %f103;
	mul.f32 	%f117, %f250, 0f3FC00000;
	mul.f32 	%f118, %f249, 0f3F000000;
	sub.f32 	%f119, %f117, %f118;
	setp.ge.f32 	%p21, %f2, %f97;
	setp.neu.f32 	%p22, %f99, %f254;
	selp.f32 	%f120, 0f3F800000, 0f00000000, %p22;
	selp.f32 	%f253, %f120, 0f00000000, %p21;
	sub.f32 	%f122, %f2, %f97;
	abs.f32 	%f123, %f122;
	setp.le.f32 	%p23, %f123, 0f2B8CBCCC;
	setp.eq.f32 	%p24, %f253, 0f00000000;
	selp.f32 	%f124, 0f00000000, %f97, %p24;
	selp.f32 	%f248, %f124, %f97, %p23;
	setp.geu.f32 	%p25, %f2, %f248;
	setp.leu.f32 	%p26, %f119, 0f2EDBE6FF;
	mov.f32 	%f232, 0f42480000;
	or.pred  	%p27, %p25, %p26;
	@%p27 bra 	$L__BB3_31;
	mov.f32 	%f125, 0f3F800000;
	sub.f32 	%f126, %f125, %f1;
	mul.f32 	%f127, %f1, %f261;
	fma.rn.f32 	%f128, %f126, 0f00000000, %f127;
	mul.f32 	%f129, %f128, 0fBF000000;
	fma.rn.f32 	%f130, %f261, 0f3FC00000, %f129;
	div.rn.f32 	%f131, %f130, %f119;
	add.f32 	%f132, %f131, 0f3F800000;
	mul.f32 	%f133, %f132, 0f42480000;
	min.f32 	%f134, %f133, 0f42C80000;
	max.f32 	%f232, %f134, 0f00000000;
$L__BB3_31:
	mov.f32 	%f135, 0f3F800000;
	sub.f32 	%f136, %f135, %f1;
	mul.f32 	%f137, %f1, %f261;
	fma.rn.f32 	%f262, %f136, 0f00000000, %f137;
	add.s32 	%r62, %r27, %r42;
	mul.wide.s32 	%rd38, %r62, 4;
	add.s64 	%rd39, %rd1, %rd38;
	st.global.f32 	[%rd39], %f232;
	add.s32 	%r83, %r83, 1;
	mov.f32 	%f254, %f99;
$L__BB3_32:
	add.s32 	%r63, %r43, %r28;
	setp.eq.s32 	%p28, %r63, %r44;
	@%p28 bra 	$L__BB3_39;
	mad.lo.s32 	%r82, %r83, %r42, %r1;
	mul.wide.s32 	%rd6, %r42, 4;
$L__BB3_34:
	ld.param.u64 	%rd67, [rsx_many_series_one_param_f32_param_0];
	setp.le.f32 	%p29, %f2, %f248;
	selp.f32 	%f139, %f2, %f248, %p29;
	add.f32 	%f140, %f139, 0f3F800000;
	cvta.to.global.u64 	%rd40, %rd67;
	mul.wide.s32 	%rd41, %r82, 4;
	add.s64 	%rd4, %rd40, %rd41;
	ld.global.nc.f32 	%f141, [%rd4];
	mul.f32 	%f142, %f141, 0f42C80000;
	sub.f32 	%f143, %f142, %f254;
	mov.f32 	%f144, 0f3F800000;
	sub.f32 	%f145, %f144, %f1;
	mul.f32 	%f146, %f1, %f143;
	fma.rn.f32 	%f53, %f145, %f257, %f146;
	mul.f32 	%f147, %f1, %f53;
	fma.rn.f32 	%f54, %f145, %f258, %f147;
	mul.f32 	%f148, %f53, 0f3FC00000;
	mul.f32 	%f149, %f54, 0f3F000000;
	sub.f32 	%f150, %f148, %f149;
	mul.f32 	%f151, %f1, %f150;
	fma.rn.f32 	%f55, %f145, %f259, %f151;
	mul.f32 	%f152, %f1, %f55;
	fma.rn.f32 	%f56, %f145, %f260, %f152;
	mul.f32 	%f153, %f55, 0f3FC00000;
	mul.f32 	%f154, %f56, 0f3F000000;
	sub.f32 	%f155, %f153, %f154;
	mul.f32 	%f156, %f1, %f155;
	fma.rn.f32 	%f57, %f145, %f261, %f156;
	mul.f32 	%f157, %f1, %f57;
	fma.rn.f32 	%f58, %f145, %f262, %f157;
	abs.f32 	%f158, %f143;
	mul.f32 	%f159, %f1, %f158;
	fma.rn.f32 	%f59, %f145, %f256, %f159;
	mul.f32 	%f160, %f1, %f59;
	fma.rn.f32 	%f60, %f145, %f255, %f160;
	mul.f32 	%f161, %f59, 0f3FC00000;
	mul.f32 	%f162, %f60, 0f3F000000;
	sub.f32 	%f163, %f161, %f162;
	mul.f32 	%f164, %f1, %f163;
	fma.rn.f32 	%f61, %f145, %f252, %f164;
	mul.f32 	%f165, %f1, %f61;
	fma.rn.f32 	%f62, %f145, %f251, %f165;
	mul.f32 	%f166, %f61, 0f3FC00000;
	mul.f32 	%f167, %f62, 0f3F000000;
	sub.f32 	%f168, %f166, %f167;
	mul.f32 	%f169, %f1, %f168;
	fma.rn.f32 	%f63, %f145, %f250, %f169;
	mul.f32 	%f170, %f1, %f63;
	fma.rn.f32 	%f64, %f145, %f249, %f170;
	mul.f32 	%f171, %f63, 0f3FC00000;
	mul.f32 	%f172, %f64, 0f3F000000;
	sub.f32 	%f173, %f171, %f172;
	setp.ge.f32 	%p30, %f2, %f140;
	setp.neu.f32 	%p31, %f142, %f254;
	selp.f32 	%f174, 0f3F800000, %f253, %p31;
	selp.f32 	%f175, %f174, %f253, %p30;
	sub.f32 	%f176, %f2, %f140;
	abs.f32 	%f177, %f176;
	setp.le.f32 	%p32, %f177, 0f2B8CBCCC;
	setp.eq.f32 	%p33, %f175, 0f00000000;
	selp.f32 	%f178, 0f00000000, %f140, %p33;
	selp.f32 	%f67, %f178, %f140, %p32;
	setp.geu.f32 	%p34, %f2, %f67;
	setp.leu.f32 	%p35, %f173, 0f2EDBE6FF;
	mov.f32 	%f263, 0f42480000;
	or.pred  	%p36, %p34, %p35;
	@%p36 bra 	$L__BB3_36;
	mul.f32 	%f179, %f58, 0fBF000000;
	fma.rn.f32 	%f180, %f57, 0f3FC00000, %f179;
	div.rn.f32 	%f181, %f180, %f173;
	add.f32 	%f182, %f181, 0f3F800000;
	mul.f32 	%f183, %f182, 0f42480000;
	min.f32 	%f184, %f183, 0f42C80000;
	max.f32 	%f263, %f184, 0f00000000;
$L__BB3_36:
	mul.wide.s32 	%rd42, %r82, 4;
	add.s64 	%rd5, %rd1, %rd42;
	st.global.f32 	[%rd5], %f263;
	setp.le.f32 	%p37, %f2, %f67;
	selp.f32 	%f186, %f2, %f67, %p37;
	add.f32 	%f187, %f186, 0f3F800000;
	add.s64 	%rd43, %rd4, %rd6;
	ld.global.nc.f32 	%f188, [%rd43];
	mul.f32 	%f254, %f188, 0f42C80000;
	sub.f32 	%f190, %f254, %f142;
	mov.f32 	%f191, 0f3F800000;
	sub.f32 	%f192, %f191, %f1;
	mul.f32 	%f193, %f1, %f190;
	fma.rn.f32 	%f257, %f192, %f53, %f193;
	mul.f32 	%f194, %f1, %f257;
	fma.rn.f32 	%f258, %f192, %f54, %f194;
	mul.f32 	%f195, %f257, 0f3FC00000;
	mul.f32 	%f196, %f258, 0f3F000000;
	sub.f32 	%f197, %f195, %f196;
	mul.f32 	%f198, %f1, %f197;
	fma.rn.f32 	%f259, %f192, %f55, %f198;
	mul.f32 	%f199, %f1, %f259;
	fma.rn.f32 	%f260, %f192, %f56, %f199;
	mul.f32 	%f200, %f259, 0f3FC00000;
	mul.f32 	%f201, %f260, 0f3F000000;
	sub.f32 	%f202, %f200, %f201;
	mul.f32 	%f203, %f1, %f202;
	fma.rn.f32 	%f261, %f192, %f57, %f203;
	mul.f32 	%f204, %f1, %f261;
	fma.rn.f32 	%f262, %f192, %f58, %f204;
	abs.f32 	%f205, %f190;
	mul.f32 	%f206, %f1, %f205;
	fma.rn.f32 	%f256, %f192, %f59, %f206;
	mul.f32 	%f207, %f1, %f256;
	fma.rn.f32 	%f255, %f192, %f60, %f207;
	mul.f32 	%f208, %f256, 0f3FC00000;
	mul.f32 	%f209, %f255, 0f3F000000;
	sub.f32 	%f210, %f208, %f209;
	mul.f32 	%f211, %f1, %f210;
	fma.rn.f32 	%f252, %f192, %f61, %f211;
	mul.f32 	%f212, %f1, %f252;
	fma.rn.f32 	%f251, %f192, %f62, %f212;
	mul.f32 	%f213, %f252, 0f3FC00000;
	mul.f32 	%f214, %f251, 0f3F000000;
	sub.f32 	%f215, %f213, %f214;
	mul.f32 	%f216, %f1, %f215;
	fma.rn.f32 	%f250, %f192, %f63, %f216;
	mul.f32 	%f217, %f1, %f250;
	fma.rn.f32 	%f249, %f192, %f64, %f217;
	mul.f32 	%f218, %f250, 0f3FC00000;
	mul.f32 	%f219, %f249, 0f3F000000;
	sub.f32 	%f220, %f218, %f219;
	setp.ge.f32 	%p38, %f2, %f187;
	setp.neu.f32 	%p39, %f254, %f142;
	selp.f32 	%f221, 0f3F800000, %f175, %p39;
	selp.f32 	%f253, %f221, %f175, %p38;
	sub.f32 	%f223, %f2, %f187;
	abs.f32 	%f224, %f223;
	setp.le.f32 	%p40, %f224, 0f2B8CBCCC;
	setp.eq.f32 	%p41, %f253, 0f00000000;
	selp.f32 	%f225, 0f00000000, %f187, %p41;
	selp.f32 	%f248, %f225, %f187, %p40;
	setp.geu.f32 	%p42, %f2, %f248;
	setp.leu.f32 	%p43, %f220, 0f2EDBE6FF;
	mov.f32 	%f264, 0f42480000;
	or.pred  	%p44, %p42, %p43;
	@%p44 bra 	$L__BB3_38;
	mul.f32 	%f226, %f262, 0fBF000000;
	fma.rn.f32 	%f227, %f261, 0f3FC00000, %f226;
	div.rn.f32 	%f228, %f227, %f220;
	add.f32 	%f229, %f228, 0f3F800000;
	mul.f32 	%f230, %f229, 0f42480000;
	min.f32 	%f231, %f230, 0f42C80000;
	max.f32 	%f264, %f231, 0f00000000;
$L__BB3_38:
	add.s64 	%rd44, %rd5, %rd6;
	st.global.f32 	[%rd44], %f264;
	add.s32 	%r83, %r83, 2;
	shl.b32 	%r64, %r42, 1;
	add.s32 	%r82, %r82, %r64;
	setp.lt.s32 	%p45, %r83, %r43;
	@%p45 bra 	$L__BB3_34;
$L__BB3_39:
	ret;

}


// ===== COMPILED SASS (sm_100) =====

	.target	sm_100

	.elftype	@"ET_EXEC"


//--------------------- .note.nv.tkinfo           --------------------------
	.section	.note.nv.tkinfo,"",@"SHT_NOTE"
	.sectionflags	@"SHF_NOTE_NV_TKINFO"
	.tkinfo
        /*0018*/ 	.word	0x00000002
        /*0030*/ 	.string	""
        /*0030*/ 	.string	"ptxas"
        /*0030*/ 	.string	"Cuda compilation tools, release 13.0, V13.0.88"
        /*0030*/ 	.string	"Build cuda_13.0.r13.0/compiler.36424714_0"
        /*0030*/ 	.string	"-arch sm_100 -m 64 "



//--------------------- .note.nv.cuinfo           --------------------------
	.section	.note.nv.cuinfo,"",@"SHT_NOTE"
	.sectionflags	@"SHF_NOTE_NV_CUINFO"
        /*0018*/ 	.short	0x0002
        /*001a*/ 	.short	0x0064
        /*001c*/ 	.short	0x0082
	.zero		2


//--------------------- .nv.info                  --------------------------
	.section	.nv.info,"",@"SHT_CUDA_INFO"
	.align	4


	//----- nvinfo : EIATTR_REGCOUNT
	.align		4
        /*0000*/ 	.byte	0x04, 0x2f
        /*0002*/ 	.short	(.L_1 - .L_0)
	.align		4
.L_0:
        /*0004*/ 	.word	index@(transpose_tm_to_rm_f32)
        /*0008*/ 	.word	0x00000019


	//----- nvinfo : EIATTR_FRAME_SIZE
	.align		4
.L_1:
        /*000c*/ 	.byte	0x04, 0x11
        /*000e*/ 	.short	(.L_3 - .L_2)
	.align		4
.L_2:
        /*0010*/ 	.word	index@(transpose_tm_to_rm_f32)
        /*0014*/ 	.word	0x00000000


	//----- nvinfo : EIATTR_REGCOUNT
	.align		4
.L_3:
        /*0018*/ 	.byte	0x04, 0x2f
        /*001a*/ 	.short	(.L_5 - .L_4)
	.align		4
.L_4:
        /*001c*/ 	.word	index@(rsx_batch_tm_f32)
        /*0020*/ 	.word	0x00000028


	//----- nvinfo : EIATTR_FRAME_SIZE
	.align		4
.L_5:
        /*0024*/ 	.byte	0x04, 0x11
        /*0026*/ 	.short	(.L_7 - .L_6)
	.align		4
.L_6:
        /*0028*/ 	.word	index@($__internal_2_$__cuda_sm3x_div_rn_noftz_f32_slowpath)
        /*002c*/ 	.word	0x00000000


	//----- nvinfo : EIATTR_FRAME_SIZE
	.align		4
.L_7:
        /*0030*/ 	.byte	0x04, 0x11
        /*0032*/ 	.short	(.L_9 - .L_8)
	.align		4
.L_8:
        /*0034*/ 	.word	index@(rsx_batch_tm_f32)
        /*0038*/ 	.word	0x00000000


	//----- nvinfo : EIATTR_REGCOUNT
	.align		4
.L_9:
        /*003c*/ 	.byte	0x04, 0x2f
        /*003e*/ 	.short	(.L_11 - .L_10)
	.align		4
.L_10:
        /*0040*/ 	.word	index@(rsx_batch_f32)
        /*0044*/ 	.word	0x00000026


	//----- nvinfo : EIATTR_FRAME_SIZE
	.align		4
.L_11:
        /*0048*/ 	.byte	0x04, 0x11
        /*004a*/ 	.short	(.L_13 - .L_12)
	.align		4
.L_12:
        /*004c*/ 	.word	index@($__internal_1_$__cuda_sm3x_div_rn_noftz_f32_slowpath)
        /*0050*/ 	.word	0x00000000


	//----- nvinfo : EIATTR_FRAME_SIZE
	.align		4
.L_13:
        /*0054*/ 	.byte	0x04, 0x11
        /*0056*/ 	.short	(.L_15 - .L_14)
	.align		4
.L_14:
        /*0058*/ 	.word	index@(rsx_batch_f32)
        /*005c*/ 	.word	0x00000000


	//----- nvinfo : EIATTR_REGCOUNT
	.align		4
.L_15:
        /*0060*/ 	.byte	0x04, 0x2f
        /*0062*/ 	.short	(.L_17 - .L_16)
	.align		4
.L_16:
        /*0064*/ 	.word	index@(rsx_many_series_one_param_f32)
        /*0068*/ 	.word	0x00000023


	//----- nvinfo : EIATTR_FRAME_SIZE
	.align		4
.L_17:
        /*006c*/ 	.byte	0x04, 0x11
        /*006e*/ 	.short	(.L_19 - .L_18)
	.align		4
.L_18:
        /*0070*/ 	.word	index@($__internal_0_$__cuda_sm3x_div_rn_noftz_f32_slowpath)
        /*0074*/ 	.word	0x00000000


	//----- nvinfo : EIATTR_FRAME_SIZE
	.align		4
.L_19:
        /*0078*/ 	.byte	0x04, 0x11
        /*007a*/ 	.short	(.L_21 - .L_20)
	.align		4
.L_20:
        /*007c*/ 	.word	index@(rsx_many_series_one_param_f32)
        /*0080*/ 	.word	0x00000000


	//----- nvinfo : EIATTR_MIN_STACK_SIZE
	.align		4
.L_21:
        /*0084*/ 	.byte	0x04, 0x12
        /*0086*/ 	.short	(.L_23 - .L_22)
	.align		4
.L_22:
        /*0088*/ 	.word	index@(rsx_many_series_one_param_f32)
        /*008c*/ 	.word	0x00000000


	//----- nvinfo : EIATTR_MIN_STACK_SIZE
	.align		4
.L_23:
        /*0090*/ 	.byte	0x04, 0x12
        /*0092*/ 	.short	(.L_25 - .L_24)
	.align		4
.L_24:
        /*0094*/ 	.word	index@(rsx_batch_f32)
        /*0098*/ 	.word	0x00000000


	//----- nvinfo : EIATTR_MIN_STACK_SIZE
	.align		4
.L_25:
        /*009c*/ 	.byte	0x04, 0x12
        /*009e*/ 	.short	(.L_27 - .L_26)
	.align		4
.L_26:
        /*00a0*/ 	.word	index@(rsx_batch_tm_f32)
        /*00a4*/ 	.word	0x00000000


	//----- nvinfo : EIATTR_MIN_STACK_SIZE
	.align		4
.L_27:
        /*00a8*/ 	.byte	0x04, 0x12
        /*00aa*/ 	.short	(.L_29 - .L_28)
	.align		4
.L_28:
        /*00ac*/ 	.word	index@(transpose_tm_to_rm_f32)
        /*00b0*/ 	.word	0x00000000
.L_29:


//--------------------- .nv.compat                --------------------------
	.section	.nv.compat,"",@"SHT_CUDA_COMPAT_INFO"
	.align	4
        /*0000*/ 	.byte	0x02, 0x09, 0x00, 0x00, 0x02, 0x02, 0x01, 0x00, 0x02, 0x05, 0x05, 0x00, 0x03, 0x07, 0x01, 0x01
        /*0010*/ 	.byte	0x02, 0x03, 0x00, 0x00, 0x02, 0x06, 0x01, 0x00, 0x04, 0x0b, 0x08, 0x00, 0x01, 0x00, 0x00, 0x00
        /*0020*/ 	.byte	0x00, 0x00, 0x00, 0x00


//--------------------- .nv.info.rsx_many_series_one_param_f32 --------------------------
	.section	.nv.info.rsx_many_series_one_param_f32,"",@"SHT_CUDA_INFO"
	.sectionflags	@""
	.align	4


	//----- nvinfo : EIATTR_CUDA_API_VERSION
	.align		4
        /*0000*/ 	.byte	0x04, 0x37
        /*0002*/ 	.short	(.L_31 - .L_30)
.L_30:
        /*0004*/ 	.word	0x00000082


	//----- nvinfo : EIATTR_KPARAM_INFO
	.align		4
.L_31:
        /*0008*/ 	.byte	0x04, 0x17
        /*000a*/ 	.short	(.L_33 - .L_32)
.L_32:
        /*000c*/ 	.word	0x00000000
        /*0010*/ 	.short	0x0005
        /*0012*/ 	.short	0x0020
        /*0014*/ 	.byte	0x00, 0xf5, 0x21, 0x00


	//----- nvinfo : EIATTR_KPARAM_INFO
	.align		4
.L_33:
        /*0018*/ 	.byte	0x04, 0x17
        /*001a*/ 	.short	(.L_35 - .L_34)
.L_34:
        /*001c*/ 	.word	0x00000000
        /*0020*/ 	.short	0x0004
        /*0022*/ 	.short	0x0018
        /*0024*/ 	.byte	0x00, 0xf0, 0x11, 0x00


	//----- nvinfo : EIATTR_KPARAM_INFO
	.align		4
.L_35:
        /*0028*/ 	.byte	0x04, 0x17
        /*002a*/ 	.short	(.L_37 - .L_36)
.L_36:
        /*002c*/ 	.word	0x00000000
        /*0030*/ 	.short	0x0003
        /*0032*/ 	.short	0x0014
        /*0034*/ 	.byte	0x00, 0xf0, 0x11, 0x00


	//----- nvinfo : EIATTR_KPARAM_INFO
	.align		4
.L_37:
        /*0038*/ 	.byte	0x04, 0x17
        /*003a*/ 	.short	(.L_39 - .L_38)
.L_38:
        /*003c*/ 	.word	0x00000000
        /*0040*/ 	.short	0x0002
        /*0042*/ 	.short	0x0010
        /*0044*/ 	.byte	0x00, 0xf0, 0x11, 0x00


	//----- nvinfo : EIATTR_KPARAM_INFO
	.align		4
.L_39:
        /*0048*/ 	.byte	0x04, 0x17
        /*004a*/ 	.short	(.L_41 - .L_40)
.L_40:
        /*004c*/ 	.word	0x00000000
        /*0050*/ 	.short	0x0001
        /*0052*/ 	.short	0x0008
        /*0054*/ 	.byte	0x00, 0xf5, 0x21, 0x00


	//----- nvinfo : EIATTR_KPARAM_INFO
	.align		4
.L_41:
        /*0058*/ 	.byte	0x04, 0x17
        /*005a*/ 	.short	(.L_43 - .L_42)
.L_42:
        /*005c*/ 	.word	0x00000000
        /*0060*/ 	.short	0x0000
        /*0062*/ 	.short	0x0000
        /*0064*/ 	.byte	0x00, 0xf5, 0x21, 0x00


	//----- nvinfo : EIATTR_SPARSE_MMA_MASK
	.align		4
.L_43:
        /*0068*/ 	.byte	0x03, 0x50
        /*006a*/ 	.short	0x0000


	//----- nvinfo : EIATTR_MAXREG_COUNT
	.align		4
        /*006c*/ 	.byte	0x03, 0x1b
        /*006e*/ 	.short	0x00ff


	//----- nvinfo : EIATTR_MERCURY_ISA_VERSION
	.align		4
        /*0070*/ 	.byte	0x03, 0x5f
        /*0072*/ 	.short	0x0101


	//----- nvinfo : EIATTR_VRC_CTA_INIT_COUNT
	.align		4
        /*0074*/ 	.byte	0x02, 0x4a
	.zero		1
	.zero		1


	//----- nvinfo : EIATTR_EXIT_INSTR_OFFSETS
	.align		4
        /*0078*/ 	.byte	0x04, 0x1c
        /*007a*/ 	.short	(.L_45 - .L_44)


	//   ....[0]....
.L_44:
        /*007c*/ 	.word	0x000000a0


	//   ....[1]....
        /*0080*/ 	.word	0x00000140


	//   ....[2]....
        /*0084*/ 	.word	0x00000350


	//   ....[3]....
        /*0088*/ 	.word	0x00000470


	//   ....[4]....
        /*008c*/ 	.word	0x00000540


	//   ....[5]....
        /*0090*/ 	.word	0x000005a0


	//   ....[6]....
        /*0094*/ 	.word	0x00000a70


	//   ....[7]....
        /*0098*/ 	.word	0x00000bc0


	//   ....[8]....
        /*009c*/ 	.word	0x00001240


	//   ....[9]....
        /*00a0*/ 	.word	0x00001c50


	//----- nvinfo : EIATTR_CRS_STACK_SIZE
	.align		4
.L_45:
        /*00a4*/ 	.byte	0x04, 0x1e
        /*00a6*/ 	.short	(.L_47 - .L_46)
.L_46:
        /*00a8*/ 	.word	0x00000000


	//----- nvinfo : EIATTR_CBANK_PARAM_SIZE
	.align		4
.L_47:
        /*00ac*/ 	.byte	0x03, 0x19
        /*00ae*/ 	.short	0x0028


	//----- nvinfo : EIATTR_PARAM_CBANK
	.align		4
        /*00b0*/ 	.byte	0x04, 0x0a
        /*00b2*/ 	.short	(.L_49 - .L_48)
	.align		4
.L_48:
        /*00b4*/ 	.word	index@(.nv.constant0.rsx_many_series_one_param_f32)
        /*00b8*/ 	.short	0x0380
        /*00ba*/ 	.short	0x0028


	//----- nvinfo : EIATTR_SW_WAR
	.align		4
.L_49:
        /*00bc*/ 	.byte	0x04, 0x36
        /*00be*/ 	.short	(.L_51 - .L_50)
.L_50:
        /*00c0*/ 	.word	0x00000008
.L_51:


//--------------------- .nv.info.rsx_batch_f32    --------------------------
	.section	.nv.info.rsx_batch_f32,"",@"SHT_CUDA_INFO"
	.sectionflags	@""
	.align	4


	//----- nvinfo : EIATTR_CUDA_API_VERSION
	.align		4
        /*0000*/ 	.byte	0x04, 0x37
        /*0002*/ 	.short	(.L_53 - .L_52)
.L_52:
        /*0004*/ 	.word	0x00000082


	//----- nvinfo : EIATTR_KPARAM_INFO
	.align		4
.L_53:
        /*0008*/ 	.byte	0x04, 0x17
        /*000a*/ 	.short	(.L_55 - .L_54)
.L_54:
        /*000c*/ 	.word	0x00000000
        /*0010*/ 	.short	0x0005
        /*0012*/ 	.short	0x0020
        /*0014*/ 	.byte	0x00, 0xf5, 0x21, 0x00


	//----- nvinfo : EIATTR_KPARAM_INFO
	.align		4
.L_55:
        /*0018*/ 	.byte	0x04, 0x17
        /*001a*/ 	.short	(.L_57 - .L_56)
.L_56:
        /*001c*/ 	.word	0x00000000
        /*0020*/ 	.short	0x0004
        /*0022*/ 	.short	0x0018
        /*0024*/ 	.byte	0x00, 0xf0, 0x11, 0x00


	//----- nvinfo : EIATTR_KPARAM_INFO
	.align		4
.L_57:
        /*0028*/ 	.byte	0x04, 0x17
        /*002a*/ 	.short	(.L_59 - .L_58)
.L_58:
        /*002c*/ 	.word	0x00000000
        /*0030*/ 	.short	0x0003
        /*0032*/ 	.short	0x0014
        /*0034*/ 	.byte	0x00, 0xf0, 0x11, 0x00


	//----- nvinfo : EIATTR_KPARAM_INFO
	.align		4
.L_59:
        /*0038*/ 	.byte	0x04, 0x17
        /*003a*/ 	.short	(.L_61 - .L_60)
.L_60:
        /*003c*/ 	.word	0x00000000
        /*0040*/ 	.short	0x0002
        /*0042*/ 	.short	0x0010
        /*0044*/ 	.byte	0x00, 0xf0, 0x11, 0x00


	//----- nvinfo : EIATTR_KPARAM_INFO
	.align		4
.L_61:
        /*0048*/ 	.byte	0x04, 0x17
        /*004a*/ 	.short	(.L_63 - .L_62)
.L_62:
        /*004c*/ 	.word	0x00000000
        /*0050*/ 	.short	0x0001
        /*0052*/ 	.short	0x0008
        /*0054*/ 	.byte	0x00, 0xf5, 0x21, 0x00


	//----- nvinfo : EIATTR_KPARAM_INFO
	.align		4
.L_63:
        /*0058*/ 	.byte	0x04, 0x17
        /*005a*/ 	.short	(.L_65 - .L_64)
.L_64:
        /*005c*/ 	.word	0x00000000
        /*0060*/ 	.short	0x0000
        /*0062*/ 	.short	0x0000
        /*0064*/ 	.byte	0x00, 0xf5, 0x21, 0x00


	//----- nvinfo : EIATTR_SPARSE_MMA_MASK
	.align		4
.L_65:
        /*0068*/ 	.byte	0x03, 0x50
        /*006a*/ 	.short	0x0000


	//----- nvinfo : EIATTR_MAXREG_COUNT
	.align		4
        /*006c*/ 	.byte	0x03, 0x1b
        /*006e*/ 	.short	0x00ff


	//----- nvinfo : EIATTR_MERCURY_ISA_VERSION
	.align		4
        /*0070*/ 	.byte	0x03, 0x5f
        /*0072*/ 	.short	0x0101


	//----- nvinfo : EIATTR_COOP_GROUP_MASK_REGIDS
	.align		4
        /*0074*/ 	.byte	0x04, 0x29
        /*0076*/ 	.short	(.L_67 - .L_66)


	//   ....[0]....
.L_66:
        /*0078*/ 	.word	0x05000021


	//----- nvinfo : EIATTR_COOP_GROUP_INSTR_OFFSETS
	.align		4
.L_67:
        /*007c*/ 	.byte	0x04, 0x28
        /*007e*/ 	.short	(.L_69 - .L_68)


	//   ....[0]....
.L_68:
        /*0080*/ 	.word	0x000008d0


	//----- nvinfo : EIATTR_VRC_CTA_INIT_COUNT
	.align		4
.L_69:
        /*0084*/ 	.byte	0x02, 0x4a
	.zero		1
	.zero		1


	//----- nvinfo : EIATTR_EXIT_INSTR_OFFSETS
	.align		4
        /*0088*/ 	.byte	0x04, 0x1c
        /*008a*/ 	.short	(.L_71 - .L_70)


	//   ....[0]....
.L_70:
        /*008c*/ 	.word	0x00000070


	//   ....[1]....
        /*0090*/ 	.word	0x00000140


	//   ....[2]....
        /*0094*/ 	.word	0x00000300


	//   ....[3]....
        /*0098*/ 	.word	0x000003f0


	//   ....[4]....
        /*009c*/ 	.word	0x000004b0


	//   ....[5]....
        /*00a0*/ 	.word	0x00000510


	//   ....[6]....
        /*00a4*/ 	.word	0x00000660


	//   ....[7]....
        /*00a8*/ 	.word	0x00000e30


	//----- nvinfo : EIATTR_CRS_STACK_SIZE
	.align		4
.L_71:
        /*00ac*/ 	.byte	0x04, 0x1e
        /*00ae*/ 	.short	(.L_73 - .L_72)
.L_72:
        /*00b0*/ 	.word	0x00000000


	//----- nvinfo : EIATTR_CBANK_PARAM_SIZE
	.align		4
.L_73:
        /*00b4*/ 	.byte	0x03, 0x19
        /*00b6*/ 	.short	0x0028


	//----- nvinfo : EIATTR_PARAM_CBANK
	.align		4
        /*00b8*/ 	.byte	0x04, 0x0a
        /*00ba*/ 	.short	(.L_75 - .L_74)
	.align		4
.L_74:
        /*00bc*/ 	.word	index@(.nv.constant0.rsx_batch_f32)
        /*00c0*/ 	.short	0x0380
        /*00c2*/ 	.short	0x0028


	//----- nvinfo : EIATTR_SW_WAR
	.align		4
.L_75:
        /*00c4*/ 	.byte	0x04, 0x36
        /*00c6*/ 	.short	(.L_77 - .L_76)
.L_76:
        /*00c8*/ 	.word	0x00000008
.L_77:


//--------------------- .nv.info.rsx_batch_tm_f32 --------------------------
	.section	.nv.info.rsx_batch_tm_f32,"",@"SHT_CUDA_INFO"
	.sectionflags	@""
	.align	4


	//----- nvinfo : EIATTR_CUDA_API_VERSION
	.align		4
        /*0000*/ 	.byte	0x04, 0x37
        /*0002*/ 	.short	(.L_79 - .L_78)
.L_78:
        /*0004*/ 	.word	0x00000082


	//----- nvinfo : EIATTR_KPARAM_INFO
	.align		4
.L_79:
        /*0008*/ 	.byte	0x04, 0x17
        /*000a*/ 	.short	(.L_81 - .L_80)
.L_80:
        /*000c*/ 	.word	0x00000000
        /*0010*/ 	.short	0x0005
        /*0012*/ 	.short	0x0020
        /*0014*/ 	.byte	0x00, 0xf5, 0x21, 0x00


	//----- nvinfo : EIATTR_KPARAM_INFO
	.align		4
.L_81:
        /*0018*/ 	.byte	0x04, 0x17
        /*001a*/ 	.short	(.L_83 - .L_82)
.L_82:
        /*001c*/ 	.word	0x00000000
        /*0020*/ 	.short	0x0004
        /*0022*/ 	.short	0x0018
        /*0024*/ 	.byte	0x00, 0xf0, 0x11, 0x00


	//----- nvinfo : EIATTR_KPARAM_INFO
	.align		4
.L_83:
        /*0028*/ 	.byte	0x04, 0x17
        /*002a*/ 	.short	(.L_85 - .L_84)
.L_84:
        /*002c*/ 	.word	0x00000000
        /*0030*/ 	.short	0x0003
        /*0032*/ 	.short	0x0014
        /*0034*/ 	.byte	0x00, 0xf0, 0x11, 0x00


	//----- nvinfo : EIATTR_KPARAM_INFO
	.align		4
.L_85:
        /*0038*/ 	.byte	0x04, 0x17
        /*003a*/ 	.short	(.L_87 - .L_86)
.L_86:
        /*003c*/ 	.word	0x00000000
        /*0040*/ 	.short	0x0002
        /*0042*/ 	.short	0x0010
        /*0044*/ 	.byte	0x00, 0xf0, 0x11, 0x00


	//----- nvinfo : EIATTR_KPARAM_INFO
	.align		4
.L_87:
        /*0048*/ 	.byte	0x04, 0x17
        /*004a*/ 	.short	(.L_89 - .L_88)
.L_88:
        /*004c*/ 	.word	0x00000000
        /*0050*/ 	.short	0x0001
        /*0052*/ 	.short	0x0008
        /*0054*/ 	.byte	0x00, 0xf5, 0x21, 0x00


	//----- nvinfo : EIATTR_KPARAM_INFO
	.align		4
.L_89:
        /*0058*/ 	.byte	0x04, 0x17
        /*005a*/ 	.short	(.L_91 - .L_90)
.L_90:
        /*005c*/ 	.word	0x00000000
        /*0060*/ 	.short	0x0000
        /*0062*/ 	.short	0x0000
        /*0064*/ 	.byte	0x00, 0xf5, 0x21, 0x00


	//----- nvinfo : EIATTR_SPARSE_MMA_MASK
	.align		4
.L_91:
        /*0068*/ 	.byte	0x03, 0x50
        /*006a*/ 	.short	0x0000


	//----- nvinfo : EIATTR_MAXREG_COUNT
	.align		4
        /*006c*/ 	.byte	0x03, 0x1b
        /*006e*/ 	.short	0x00ff


	//----- nvinfo : EIATTR_MERCURY_ISA_VERSION
	.align		4
        /*0070*/ 	.byte	0x03, 0x5f
        /*0072*/ 	.short	0x0101


	//----- nvinfo : EIATTR_COOP_GROUP_MASK_REGIDS
	.align		4
        /*0074*/ 	.byte	0x04, 0x29
        /*0076*/ 	.short	(.L_93 - .L_92)


	//   ....[0]....
.L_92:
        /*0078*/ 	.word	0x05000023


	//----- nvinfo : EIATTR_COOP_GROUP_INSTR_OFFSETS
	.align		4
.L_93:
        /*007c*/ 	.byte	0x04, 0x28
        /*007e*/ 	.short	(.L_95 - .L_94)


	//   ....[0]....
.L_94:
        /*0080*/ 	.word	0x00000ae0


	//----- nvinfo : EIATTR_VRC_CTA_INIT_COUNT
	.align		4
.L_95:
        /*0084*/ 	.byte	0x02, 0x4a
	.zero		1
	.zero		1


	//----- nvinfo : EIATTR_EXIT_INSTR_OFFSETS
	.align		4
        /*0088*/ 	.byte	0x04, 0x1c
        /*008a*/ 	.short	(.L_97 - .L_96)


	//   ....[0]....
.L_96:
        /*008c*/ 	.word	0x00000070


	//   ....[1]....
        /*0090*/ 	.word	0x00000140


	//   ....[2]....
        /*0094*/ 	.word	0x000003f0


	//   ....[3]....
        /*0098*/ 	.word	0x00000590


	//   ....[4]....
        /*009c*/ 	.word	0x000006a0


	//   ....[5]....
        /*00a0*/ 	.word	0x00000730


	//   ....[6]....
        /*00a4*/ 	.word	0x00000890


	//   ....[7]....
        /*00a8*/ 	.word	0x00001080


	//----- nvinfo : EIATTR_CRS_STACK_SIZE
	.align		4
.L_97:
        /*00ac*/ 	.byte	0x04, 0x1e
        /*00ae*/ 	.short	(.L_99 - .L_98)
.L_98:
        /*00b0*/ 	.word	0x00000000


	//----- nvinfo : EIATTR_CBANK_PARAM_SIZE
	.align		4
.L_99:
        /*00b4*/ 	.byte	0x03, 0x19
        /*00b6*/ 	.short	0x0028


	//----- nvinfo : EIATTR_PARAM_CBANK
	.align		4
        /*00b8*/ 	.byte	0x04, 0x0a
        /*00ba*/ 	.short	(.L_101 - .L_100)
	.align		4
.L_100:
        /*00bc*/ 	.word	index@(.nv.constant0.rsx_batch_tm_f32)
        /*00c0*/ 	.short	0x0380
        /*00c2*/ 	.short	0x0028


	//----- nvinfo : EIATTR_SW_WAR
	.align		4
.L_101:
        /*00c4*/ 	.byte	0x04, 0x36
        /*00c6*/ 	.short	(.L_103 - .L_102)
.L_102:
        /*00c8*/ 	.word	0x00000008
.L_103:


//--------------------- .nv.info.transpose_tm_to_rm_f32 --------------------------
	.section	.nv.info.transpose_tm_to_rm_f32,"",@"SHT_CUDA_INFO"
	.sectionflags	@""
	.align	4


	//----- nvinfo : EIATTR_CUDA_API_VERSION
	.align		4
        /*0000*/ 	.byte	0x04, 0x37
        /*0002*/ 	.short	(.L_105 - .L_104)
.L_104:
        /*0004*/ 	.word	0x00000082


	//----- nvinfo : EIATTR_KPARAM_INFO
	.align		4
.L_105:
        /*0008*/ 	.byte	0x04, 0x17
        /*000a*/ 	.short	(.L_107 - .L_106)
.L_106:
        /*000c*/ 	.word	0x00000000
        /*0010*/ 	.short	0x0003
        /*0012*/ 	.short	0x0010
        /*0014*/ 	.byte	0x00, 0xf5, 0x21, 0x00


	//----- nvinfo : EIATTR_KPARAM_INFO
	.align		4
.L_107:
        /*0018*/ 	.byte	0x04, 0x17
        /*001a*/ 	.short	(.L_109 - .L_108)
.L_108:
        /*001c*/ 	.word	0x00000000
        /*0020*/ 	.short	0x0002
        /*0022*/ 	.short	0x000c
        /*0024*/ 	.byte	0x00, 0xf0, 0x11, 0x00


	//----- nvinfo : EIATTR_KPARAM_INFO
	.align		4
.L_109:
        /*0028*/ 	.byte	0x04, 0x17
        /*002a*/ 	.short	(.L_111 - .L_110)
.L_110:
        /*002c*/ 	.word	0x00000000
        /*0030*/ 	.short	0x0001
        /*0032*/ 	.short	0x0008
        /*0034*/ 	.byte	0x00, 0xf0, 0x11, 0x00


	//----- nvinfo : EIATTR_KPARAM_INFO
	.align		4
.L_111:
        /*0038*/ 	.byte	0x04, 0x17
        /*003a*/ 	.short	(.L_113 - .L_112)
.L_112:
        /*003c*/ 	.word	0x00000000
        /*0040*/ 	.short	0x0000
        /*0042*/ 	.short	0x0000
        /*0044*/ 	.byte	0x00, 0xf5, 0x21, 0x00


	//----- nvinfo : EIATTR_SPARSE_MMA_MASK
	.align		4
.L_113:
        /*0048*/ 	.byte	0x03, 0x50
        /*004a*/ 	.short	0x0000


	//----- nvinfo : EIATTR_MAXREG_COUNT
	.align		4
        /*004c*/ 	.byte	0x03, 0x1b
        /*004e*/ 	.short	0x00ff


	//----- nvinfo : EIATTR_NUM_BARRIERS
	.align		4
        /*0050*/ 	.byte	0x02, 0x4c
        /*0052*/ 	.byte	0x01
	.zero		1


	//----- nvinfo : EIATTR_MERCURY_ISA_VERSION
	.align		4
        /*0054*/ 	.byte	0x03, 0x5f
        /*0056*/ 	.short	0x0101


	//----- nvinfo : EIATTR_VRC_CTA_INIT_COUNT
	.align		4
        /*0058*/ 	.byte	0x02, 0x4a
	.zero		1
	.zero		1


	//----- nvinfo : EIATTR_EXIT_INSTR_OFFSETS
	.align		4
        /*005c*/ 	.byte	0x04, 0x1c
        /*005e*/ 	.short	(.L_115 - .L_114)


	//   ....[0]....
.L_114:
        /*0060*/ 	.word	0x000004c0


	//   ....[1]....
        /*0064*/ 	.word	0x00000520


	//----- nvinfo : EIATTR_CBANK_PARAM_SIZE
	.align		4
.L_115:
        /*0068*/ 	.byte	0x03, 0x19
        /*006a*/ 	.short	0x0018


	//----- nvinfo : EIATTR_PARAM_CBANK
	.align		4
        /*006c*/ 	.byte	0x04, 0x0a
        /*006e*/ 	.short	(.L_117 - .L_116)
	.align		4
.L_116:
        /*0070*/ 	.word	index@(.nv.constant0.transpose_tm_to_rm_f32)
        /*0074*/ 	.short	0x0380
        /*0076*/ 	.short	0x0018


	//----- nvinfo : EIATTR_SW_WAR
	.align		4
.L_117:
        /*0078*/ 	.byte	0x04, 0x36
        /*007a*/ 	.short	(.L_119 - .L_118)
.L_118:
        /*007c*/ 	.word	0x00000008
.L_119:


//--------------------- .nv.callgraph             --------------------------
	.section	.nv.callgraph,"",@"SHT_CUDA_CALLGRAPH"
	.align	4
	.sectionentsize	8
	.align		4
        /*0000*/ 	.word	0x00000000
	.align		4
        /*0004*/ 	.word	0xffffffff
	.align		4
        /*0008*/ 	.word	0x00000000
	.align		4
        /*000c*/ 	.word	0xfffffffe
	.align		4
        /*0010*/ 	.word	0x00000000
	.align		4
        /*0014*/ 	.word	0xfffffffd
	.align		4
        /*0018*/ 	.word	0x00000000
	.align		4
        /*001c*/ 	.word	0xfffffffc


//--------------------- .text.rsx_many_series_one_param_f32 --------------------------
	.section	.text.rsx_many_series_one_param_f32,"ax",@progbits
	.align	128
        .global         rsx_many_series_one_param_f32
        .type           rsx_many_series_one_param_f32,@function
        .size           rsx_many_series_one_param_f32,(.L_x_93 - rsx_many_series_one_param_f32)
        .other          rsx_many_series_one_param_f32,@"STO_CUDA_ENTRY STV_DEFAULT"
rsx_many_series_one_param_f32:
.text.rsx_many_series_one_param_f32:
[----:B------:R-:W-:Y:S01]  /*0000*/  LDC R1, c[0x0][0x37c] ;  /* 0x0000df00ff017b82 */ /* 0x000fe20000000800 */
[----:B------:R-:W0:Y:S07]  /*0010*/  S2R R0, SR_TID.X ;  /* 0x0000000000007919 */ /* 0x000e2e0000002100 */
[----:B------:R-:W0:Y:S01]  /*0020*/  S2UR UR4, SR_CTAID.X ;  /* 0x00000000000479c3 */ /* 0x000e220000002500 */
[----:B------:R-:W1:Y:S07]  /*0030*/  LDCU UR5, c[0x0][0x390] ;  /* 0x00007200ff0577ac */ /* 0x000e6e0008000800 */
[----:B------:R-:W0:Y:S08]  /*0040*/  LDC R31, c[0x0][0x360] ;  /* 0x0000d800ff1f7b82 */ /* 0x000e300000000800 */
[----:B------:R-:W2:Y:S01]  /*0050*/  LDC R3, c[0x0][0x398] ;  /* 0x0000e600ff037b82 */ /* 0x000ea20000000800 */
[----:B0-----:R-:W-:Y:S01]  /*0060*/  IMAD R31, R31, UR4, R0 ;  /* 0x000000041f1f7c24 */ /* 0x001fe2000f8e0200 */
[----:B-1----:R-:W-:-:S02]  /*0070*/  MOV R0, UR5 ;  /* 0x0000000500007c02 */ /* 0x002fc40008000f00 */
[----:B--2---:R-:W-:-:S04]  /*0080*/  ISETP.GE.AND P0, PT, R3, 0x1, PT ;  /* 0x000000010300780c */ /* 0x004fc80003f06270 */
[----:B------:R-:W-:-:S13]  /*0090*/  ISETP.GE.OR P0, PT, R31, R0, !P0 ;  /* 0x000000001f00720c */ /* 0x000fda0004706670 */
[----:B------:R-:W-:Y:S05]  /*00a0*/  @P0 EXIT ;  /* 0x000000000000094d */ /* 0x000fea0003800000 */
[----:B------:R-:W0:Y:S01]  /*00b0*/  LDC.64 R6, c[0x0][0x388] ;  /* 0x0000e200ff067b82 */ /* 0x000e220000000a00 */
[----:B------:R-:W1:Y:S07]  /*00c0*/  LDCU.64 UR4, c[0x0][0x358] ;  /* 0x00006b00ff0477ac */ /* 0x000e6e0008000a00 */
[----:B------:R-:W2:Y:S01]  /*00d0*/  LDC R5, c[0x0][0x394] ;  /* 0x0000e500ff057b82 */ /* 0x000ea20000000800 */
[----:B0-----:R-:W-:-:S05]  /*00e0*/  IMAD.WIDE R6, R31, 0x4, R6 ;  /* 0x000000041f067825 */ /* 0x001fca00078e0206 */
[----:B-1----:R-:W3:Y:S02]  /*00f0*/  LDG.E.CONSTANT R30, desc[UR4][R6.64] ;  /* 0x00000004061e7981 */ /* 0x002ee4000c1e9900 */
[C---:B---3--:R-:W-:Y:S02]  /*0100*/  ISETP.GT.AND P1, PT, R30.reuse, -0x1, PT ;  /* 0xffffffff1e00780c */ /* 0x048fe40003f24270 */
[----:B--2---:R-:W-:-:S13]  /*0110*/  ISETP.GE.AND P0, PT, R30, R5, PT ;  /* 0x000000051e00720c */ /* 0x004fda0003f06270 */
[----:B------:R-:W-:Y:S05]  /*0120*/  @!P0 BRA P1, `(.L_x_0) ;  /* 0x0000000400208947 */ /* 0x000fea0000800000 */
[----:B------:R-:W-:-:S13]  /*0130*/  ISETP.GE.AND P0, PT, R5, 0x1, PT ;  /* 0x000000010500780c */ /* 0x000fda0003f06270 */
[----:B------:R-:W-:Y:S05]  /*0140*/  @!P0 EXIT ;  /* 0x000000000000894d */ /* 0x000fea0003800000 */
[C---:B------:R-:W-:Y:S01]  /*0150*/  ISETP.GE.U32.AND P0, PT, R5.reuse, 0x8, PT ;  /* 0x000000080500780c */ /* 0x040fe20003f06070 */
[----:B------:R-:W-:Y:S01]  /*0160*/  HFMA2 R2, -RZ, RZ, 0, 0 ;  /* 0x00000000ff027431 */ /* 0x000fe200000001ff */
[----:B------:R-:W-:-:S04]  /*0170*/  LOP3.LUT R22, R5, 0x7, RZ, 0xc0, !PT ;  /* 0x0000000705167812 */ /* 0x000fc800078ec0ff */
[----:B------:R-:W-:-:S07]  /*0180*/  ISETP.NE.AND P1, PT, R22, RZ, PT ;  /* 0x000000ff1600720c */ /* 0x000fce0003f25270 */
[----:B------:R-:W-:Y:S06]  /*0190*/  @!P0 BRA `(.L_x_1) ;  /* 0x00000000006c8947 */ /* 0x000fec0003800000 */
[----:B------:R-:W0:Y:S01]  /*01a0*/  LDC.64 R20, c[0x0][0x3a0] ;  /* 0x0000e800ff147b82 */ /* 0x000e220000000a00 */
[----:B------:R-:W-:Y:S01]  /*01b0*/  LOP3.LUT R2, R5, 0x7ffffff8, RZ, 0xc0, !PT ;  /* 0x7ffffff805027812 */ /* 0x000fe200078ec0ff */
[----:B------:R-:W1:Y:S01]  /*01c0*/  LDCU UR6, c[0x0][0x390] ;  /* 0x00007200ff0677ac */ /* 0x000e620008000800 */
[----:B------:R-:W-:Y:S02]  /*01d0*/  MOV R23, R31 ;  /* 0x0000001f00177202 */ /* 0x000fe40000000f00 */
[----:B------:R-:W-:Y:S02]  /*01e0*/  MOV R25, 0x7fc00000 ;  /* 0x7fc0000000197802 */ /* 0x000fe40000000f00 */
[----:B------:R-:W-:-:S07]  /*01f0*/  IADD3 R3, PT, PT, -R2, RZ, RZ ;  /* 0x000000ff02037210 */ /* 0x000fce0007ffe1ff */
.L_x_2:
[----:B0-2---:R-:W-:Y:S01]  /*0200*/  IMAD.WIDE R4, R23, 0x4, R20 ;  /* 0x0000000417047825 */ /* 0x005fe200078e0214 */
[----:B-1----:R-:W-:Y:S02]  /*0210*/  MOV R0, UR6 ;  /* 0x0000000600007c02 */ /* 0x002fe40008000f00 */
[----:B------:R-:W-:Y:S02]  /*0220*/  IADD3 R3, PT, PT, R3, 0x8, RZ ;  /* 0x0000000803037810 */ /* 0x000fe40007ffe0ff */
[----:B------:R2:W-:Y:S01]  /*0230*/  STG.E desc[UR4][R4.64], R25 ;  /* 0x0000001904007986 */ /* 0x0005e2000c101904 */
[C---:B------:R-:W-:Y:S01]  /*0240*/  IMAD.WIDE R6, R0.reuse, 0x4, R4 ;  /* 0x0000000400067825 */ /* 0x040fe200078e0204 */
[----:B------:R-:W-:Y:S02]  /*0250*/  ISETP.NE.AND P0, PT, R3, RZ, PT ;  /* 0x000000ff0300720c */ /* 0x000fe40003f05270 */
[C---:B------:R-:W-:Y:S02]  /*0260*/  LEA R23, R0.reuse, R23, 0x3 ;  /* 0x0000001700177211 */ /* 0x040fe400078e18ff */
[----:B------:R2:W-:Y:S01]  /*0270*/  STG.E desc[UR4][R6.64], R25 ;  /* 0x0000001906007986 */ /* 0x0005e2000c101904 */
[----:B------:R-:W-:-:S05]  /*0280*/  IMAD.WIDE R8, R0, 0x4, R6 ;  /* 0x0000000400087825 */ /* 0x000fca00078e0206 */
        /* <DEDUP_REMOVED lines=11> */
[----:B------:R-:W-:Y:S05]  /*0340*/  @P0 BRA `(.L_x_2) ;  /* 0xfffffffc00ac0947 */ /* 0x000fea000383ffff */
.L_x_1:
[----:B------:R-:W-:Y:S05]  /*0350*/  @!P1 EXIT ;  /* 0x000000000000994d */ /* 0x000fea0003800000 */
[----:B--2---:R-:W0:Y:S01]  /*0360*/  LDC R12, c[0x0][0x394] ;  /* 0x0000e500ff0c7b82 */ /* 0x004e220000000800 */
[----:B------:R-:W-:Y:S02]  /*0370*/  ISETP.GE.U32.AND P0, PT, R22, 0x4, PT ;  /* 0x000000041600780c */ /* 0x000fe40003f06070 */
[----:B0-----:R-:W-:-:S04]  /*0380*/  LOP3.LUT R13, R12, 0x3, RZ, 0xc0, !PT ;  /* 0x000000030c0d7812 */ /* 0x001fc800078ec0ff */
[----:B------:R-:W-:-:S07]  /*0390*/  ISETP.NE.AND P1, PT, R13, RZ, PT ;  /* 0x000000ff0d00720c */ /* 0x000fce0003f25270 */
[----:B------:R-:W-:Y:S06]  /*03a0*/  @!P0 BRA `(.L_x_3) ;  /* 0x0000000000308947 */ /* 0x000fec0003800000 */
[----:B------:R-:W0:Y:S01]  /*03b0*/  LDC.64 R4, c[0x0][0x3a0] ;  /* 0x0000e800ff047b82 */ /* 0x000e220000000a00 */
[C---:B------:R-:W-:Y:S01]  /*03c0*/  IMAD R3, R2.reuse, R0, R31 ;  /* 0x0000000002037224 */ /* 0x040fe200078e021f */
[----:B------:R-:W-:-:S03]  /*03d0*/  IADD3 R2, PT, PT, R2, 0x4, RZ ;  /* 0x0000000402027810 */ /* 0x000fc60007ffe0ff */
[----:B0-----:R-:W-:Y:S01]  /*03e0*/  IMAD.WIDE R4, R3, 0x4, R4 ;  /* 0x0000000403047825 */ /* 0x001fe200078e0204 */
[----:B------:R-:W-:-:S03]  /*03f0*/  MOV R3, 0x7fc00000 ;  /* 0x7fc0000000037802 */ /* 0x000fc60000000f00 */
[C---:B------:R-:W-:Y:S02]  /*0400*/  IMAD.WIDE R6, R0.reuse, 0x4, R4 ;  /* 0x0000000400067825 */ /* 0x040fe400078e0204 */
[----:B------:R0:W-:Y:S04]  /*0410*/  STG.E desc[UR4][R4.64], R3 ;  /* 0x0000000304007986 */ /* 0x0001e8000c101904 */
[----:B------:R0:W-:Y:S01]  /*0420*/  STG.E desc[UR4][R6.64], R3 ;  /* 0x0000000306007986 */ /* 0x0001e2000c101904 */
[----:B------:R-:W-:-:S05]  /*0430*/  IMAD.WIDE R8, R0, 0x4, R6 ;  /* 0x0000000400087825 */ /* 0x000fca00078e0206 */
[----:B------:R0:W-:Y:S01]  /*0440*/  STG.E desc[UR4][R8.64], R3 ;  /* 0x0000000308007986 */ /* 0x0001e2000c101904 */
[----:B------:R-:W-:-:S05]  /*0450*/  IMAD.WIDE R10, R0, 0x4, R8 ;  /* 0x00000004000a7825 */ /* 0x000fca00078e0208 */
[----:B------:R0:W-:Y:S02]  /*0460*/  STG.E desc[UR4][R10.64], R3 ;  /* 0x000000030a007986 */ /* 0x0001e4000c101904 */
.L_x_3:
[----:B------:R-:W-:Y:S05]  /*0470*/  @!P1 EXIT ;  /* 0x000000000000994d */ /* 0x000fea0003800000 */
[----:B------:R-:W-:Y:S02]  /*0480*/  ISETP.NE.AND P0, PT, R13, 0x1, PT ;  /* 0x000000010d00780c */ /* 0x000fe40003f05270 */
[----:B0-----:R-:W-:-:S04]  /*0490*/  LOP3.LUT R3, R12, 0x1, RZ, 0xc0, !PT ;  /* 0x000000010c037812 */ /* 0x001fc800078ec0ff */
[----:B------:R-:W-:-:S07]  /*04a0*/  ISETP.NE.U32.AND P1, PT, R3, 0x1, PT ;  /* 0x000000010300780c */ /* 0x000fce0003f25070 */
[----:B------:R-:W-:Y:S06]  /*04b0*/  @!P0 BRA `(.L_x_4) ;  /* 0x0000000000208947 */ /* 0x000fec0003800000 */
[----:B------:R-:W0:Y:S01]  /*04c0*/  LDC.64 R4, c[0x0][0x3a0] ;  /* 0x0000e800ff047b82 */ /* 0x000e220000000a00 */
[C---:B------:R-:W-:Y:S01]  /*04d0*/  IMAD R3, R2.reuse, R0, R31 ;  /* 0x0000000002037224 */ /* 0x040fe200078e021f */
[----:B------:R-:W-:-:S03]  /*04e0*/  IADD3 R2, PT, PT, R2, 0x2, RZ ;  /* 0x0000000202027810 */ /* 0x000fc60007ffe0ff */
[----:B0-----:R-:W-:Y:S01]  /*04f0*/  IMAD.WIDE R4, R3, 0x4, R4 ;  /* 0x0000000403047825 */ /* 0x001fe200078e0204 */
[----:B------:R-:W-:-:S03]  /*0500*/  MOV R3, 0x7fc00000 ;  /* 0x7fc0000000037802 */ /* 0x000fc60000000f00 */
[----:B------:R-:W-:Y:S02]  /*0510*/  IMAD.WIDE R6, R0, 0x4, R4 ;  /* 0x0000000400067825 */ /* 0x000fe400078e0204 */
[----:B------:R0:W-:Y:S04]  /*0520*/  STG.E desc[UR4][R4.64], R3 ;  /* 0x0000000304007986 */ /* 0x0001e8000c101904 */
[----:B------:R0:W-:Y:S02]  /*0530*/  STG.E desc[UR4][R6.64], R3 ;  /* 0x0000000306007986 */ /* 0x0001e4000c101904 */
.L_x_4:
[----:B------:R-:W-:Y:S05]  /*0540*/  @P1 EXIT ;  /* 0x000000000000194d */ /* 0x000fea0003800000 */
[----:B0-----:R-:W0:Y:S01]  /*0550*/  LDC.64 R4, c[0x0][0x3a0] ;  /* 0x0000e800ff047b82 */ /* 0x001e220000000a00 */
[----:B------:R-:W-:Y:S01]  /*0560*/  IMAD R3, R2, R0, R31 ;  /* 0x0000000002037224 */ /* 0x000fe200078e021f */
[----:B------:R-:W-:-:S03]  /*0570*/  MOV R7, 0x7fc00000 ;  /* 0x7fc0000000077802 */ /* 0x000fc60000000f00 */
[----:B0-----:R-:W-:-:S05]  /*0580*/  IMAD.WIDE R2, R3, 0x4, R4 ;  /* 0x0000000403027825 */ /* 0x001fca00078e0204 */
[----:B------:R-:W-:Y:S01]  /*0590*/  STG.E desc[UR4][R2.64], R7 ;  /* 0x0000000702007986 */ /* 0x000fe2000c101904 */
[----:B------:R-:W-:Y:S05]  /*05a0*/  EXIT ;  /* 0x000000000000794d */ /* 0x000fea0003800000 */
.L_x_0:
[----:B------:R-:W-:Y:S01]  /*05b0*/  IADD3 R10, PT, PT, R30, R3, RZ ;  /* 0x000000031e0a7210 */ /* 0x000fe20007ffe0ff */
[----:B------:R-:W-:Y:S03]  /*05c0*/  BSSY.RECONVERGENT B0, `(.L_x_5) ;  /* 0x0000049000007945 */ /* 0x000fe60003800200 */
[----:B------:R-:W-:-:S04]  /*05d0*/  VIMNMX R2, PT, PT, R10, R5, PT ;  /* 0x000000050a027248 */ /* 0x000fc80003fe0100 */
[----:B------:R-:W-:-:S13]  /*05e0*/  ISETP.GE.AND P0, PT, R2, 0x1, PT ;  /* 0x000000010200780c */ /* 0x000fda0003f06270 */
[----:B------:R-:W-:Y:S05]  /*05f0*/  @!P0 BRA `(.L_x_6) ;  /* 0x0000000400148947 */ /* 0x000fea0003800000 */
[----:B------:R-:W-:Y:S01]  /*0600*/  VIMNMX.U32 R4, PT, PT, R10, R5, PT ;  /* 0x000000050a047248 */ /* 0x000fe20003fe0000 */
[----:B------:R-:W-:Y:S01]  /*0610*/  BSSY.RECONVERGENT B1, `(.L_x_7) ;  /* 0x000001f000017945 */ /* 0x000fe20003800200 */
[----:B------:R-:W-:Y:S02]  /*0620*/  HFMA2 R2, -RZ, RZ, 0, 0 ;  /* 0x00000000ff027431 */ /* 0x000fe400000001ff */
[C---:B------:R-:W-:Y:S02]  /*0630*/  ISETP.GE.U32.AND P0, PT, R4.reuse, 0x8, PT ;  /* 0x000000080400780c */ /* 0x040fe40003f06070 */
[----:B------:R-:W-:-:S04]  /*0640*/  LOP3.LUT R26, R4, 0x7, RZ, 0xc0, !PT ;  /* 0x00000007041a7812 */ /* 0x000fc800078ec0ff */
[----:B------:R-:W-:-:S07]  /*0650*/  ISETP.NE.AND P1, PT, R26, RZ, PT ;  /* 0x000000ff1a00720c */ /* 0x000fce0003f25270 */
[----:B------:R-:W-:Y:S06]  /*0660*/  @!P0 BRA `(.L_x_8) ;  /* 0x0000000000648947 */ /* 0x000fec0003800000 */
[----:B------:R-:W0:Y:S01]  /*0670*/  LDC.64 R6, c[0x0][0x3a0] ;  /* 0x0000e800ff067b82 */ /* 0x000e220000000a00 */
[----:B------:R-:W-:Y:S02]  /*0680*/  LOP3.LUT R2, R4, 0x7ffffff8, RZ, 0xc0, !PT ;  /* 0x7ffffff804027812 */ /* 0x000fe400078ec0ff */
[----:B------:R-:W-:Y:S02]  /*0690*/  MOV R27, R31 ;  /* 0x0000001f001b7202 */ /* 0x000fe40000000f00 */
[----:B------:R-:W-:-:S07]  /*06a0*/  IADD3 R11, PT, PT, -R2, RZ, RZ ;  /* 0x000000ff020b7210 */ /* 0x000fce0007ffe1ff */
.L_x_9:
[----:B01----:R-:W-:Y:S01]  /*06b0*/  IMAD.WIDE R18, R27, 0x4, R6 ;  /* 0x000000041b127825 */ /* 0x003fe200078e0206 */
[----:B------:R-:W-:Y:S02]  /*06c0*/  MOV R29, 0x7fc00000 ;  /* 0x7fc00000001d7802 */ /* 0x000fe40000000f00 */
[----:B------:R-:W-:Y:S02]  /*06d0*/  IADD3 R11, PT, PT, R11, 0x8, RZ ;  /* 0x000000080b0b7810 */ /* 0x000fe40007ffe0ff */
[C---:B------:R-:W-:Y:S01]  /*06e0*/  LEA R27, R0.reuse, R27, 0x3 ;  /* 0x0000001b001b7211 */ /* 0x040fe200078e18ff */
[----:B------:R-:W-:Y:S01]  /*06f0*/  IMAD.WIDE R22, R0, 0x4, R18 ;  /* 0x0000000400167825 */ /* 0x000fe200078e0212 */
[----:B------:R1:W-:Y:S01]  /*0700*/  STG.E desc[UR4][R18.64], R29 ;  /* 0x0000001d12007986 */ /* 0x0003e2000c101904 */
[----:B------:R-:W-:-:S03]  /*0710*/  ISETP.NE.AND P0, PT, R11, RZ, PT ;  /* 0x000000ff0b00720c */ /* 0x000fc60003f05270 */
        /* <DEDUP_REMOVED lines=14> */
.L_x_8:
[----:B------:R-:W-:Y:S05]  /*0800*/  BSYNC.RECONVERGENT B1 ;  /* 0x0000000000017941 */ /* 0x000fea0003800200 */
.L_x_7:
[----:B------:R-:W-:Y:S05]  /*0810*/  @!P1 BRA `(.L_x_6) ;  /* 0x00000000008c9947 */ /* 0x000fea0003800000 */
[----:B------:R-:W-:Y:S01]  /*0820*/  ISETP.GE.U32.AND P0, PT, R26, 0x4, PT ;  /* 0x000000041a00780c */ /* 0x000fe20003f06070 */
[----:B------:R-:W-:Y:S01]  /*0830*/  BSSY.RECONVERGENT B1, `(.L_x_10) ;  /* 0x0000010000017945 */ /* 0x000fe20003800200 */
[----:B-1----:R-:W-:-:S04]  /*0840*/  LOP3.LUT R16, R4, 0x3, RZ, 0xc0, !PT ;  /* 0x0000000304107812 */ /* 0x002fc800078ec0ff */
[----:B------:R-:W-:-:S07]  /*0850*/  ISETP.NE.AND P1, PT, R16, RZ, PT ;  /* 0x000000ff1000720c */ /* 0x000fce0003f25270 */
[----:B------:R-:W-:Y:S06]  /*0860*/  @!P0 BRA `(.L_x_11) ;  /* 0x0000000000308947 */ /* 0x000fec0003800000 */
[----:B------:R-:W0:Y:S01]  /*0870*/  LDC.64 R6, c[0x0][0x3a0] ;  /* 0x0000e800ff067b82 */ /* 0x000e220000000a00 */
[C---:B------:R-:W-:Y:S01]  /*0880*/  IMAD R9, R2.reuse, R0, R31 ;  /* 0x0000000002097224 */ /* 0x040fe200078e021f */
[----:B------:R-:W-:Y:S02]  /*0890*/  MOV R11, 0x7fc00000 ;  /* 0x7fc00000000b7802 */ /* 0x000fe40000000f00 */
[----:B------:R-:W-:Y:S01]  /*08a0*/  IADD3 R2, PT, PT, R2, 0x4, RZ ;  /* 0x0000000402027810 */ /* 0x000fe20007ffe0ff */
[----:B0-----:R-:W-:-:S05]  /*08b0*/  IMAD.WIDE R6, R9, 0x4, R6 ;  /* 0x0000000409067825 */ /* 0x001fca00078e0206 */
[----:B------:R0:W-:Y:S01]  /*08c0*/  STG.E desc[UR4][R6.64], R11 ;  /* 0x0000000b06007986 */ /* 0x0001e2000c101904 */
[----:B------:R-:W-:-:S05]  /*08d0*/  IMAD.WIDE R8, R0, 0x4, R6 ;  /* 0x0000000400087825 */ /* 0x000fca00078e0206 */
[----:B------:R0:W-:Y:S01]  /*08e0*/  STG.E desc[UR4][R8.64], R11 ;  /* 0x0000000b08007986 */ /* 0x0001e2000c101904 */
[----:B------:R-:W-:-:S05]  /*08f0*/  IMAD.WIDE R12, R0, 0x4, R8 ;  /* 0x00000004000c7825 */ /* 0x000fca00078e0208 */
[----:B------:R0:W-:Y:S01]  /*0900*/  STG.E desc[UR4][R12.64], R11 ;  /* 0x0000000b0c007986 */ /* 0x0001e2000c101904 */
[----:B------:R-:W-:-:S05]  /*0910*/  IMAD.WIDE R14, R0, 0x4, R12 ;  /* 0x00000004000e7825 */ /* 0x000fca00078e020c */
[----:B------:R0:W-:Y:S02]  /*0920*/  STG.E desc[UR4][R14.64], R11 ;  /* 0x0000000b0e007986 */ /* 0x0001e4000c101904 */
.L_x_11:
[----:B------:R-:W-:Y:S05]  /*0930*/  BSYNC.RECONVERGENT B1 ;  /* 0x0000000000017941 */ /* 0x000fea0003800200 */
.L_x_10:
[----:B------:R-:W-:Y:S05]  /*0940*/  @!P1 BRA `(.L_x_6) ;  /* 0x0000000000409947 */ /* 0x000fea0003800000 */
[----:B------:R-:W-:Y:S02]  /*0950*/  ISETP.NE.AND P0, PT, R16, 0x1, PT ;  /* 0x000000011000780c */ /* 0x000fe40003f05270 */
[----:B------:R-:W-:-:S04]  /*0960*/  LOP3.LUT R4, R4, 0x1, RZ, 0xc0, !PT ;  /* 0x0000000104047812 */ /* 0x000fc800078ec0ff */
[----:B------:R-:W-:-:S07]  /*0970*/  ISETP.NE.U32.AND P1, PT, R4, 0x1, PT ;  /* 0x000000010400780c */ /* 0x000fce0003f25070 */
[----:B0-----:R-:W0:Y:S01]  /*0980*/  @P0 LDC.64 R6, c[0x0][0x3a0] ;  /* 0x0000e800ff060b82 */ /* 0x001e220000000a00 */
[C---:B------:R-:W-:Y:S01]  /*0990*/  @P0 IMAD R9, R2.reuse, R0, R31 ;  /* 0x0000000002090224 */ /* 0x040fe200078e021f */
[----:B------:R-:W-:Y:S02]  /*09a0*/  @P0 IADD3 R2, PT, PT, R2, 0x2, RZ ;  /* 0x0000000202020810 */ /* 0x000fe40007ffe0ff */
[----:B------:R-:W-:-:S04]  /*09b0*/  @P0 MOV R11, 0x7fc00000 ;  /* 0x7fc00000000b0802 */ /* 0x000fc80000000f00 */
[----:B------:R-:W1:Y:S01]  /*09c0*/  @!P1 LDC.64 R14, c[0x0][0x3a0] ;  /* 0x0000e800ff0e9b82 */ /* 0x000e620000000a00 */
[----:B0-----:R-:W-:-:S04]  /*09d0*/  @P0 IMAD.WIDE R8, R9, 0x4, R6 ;  /* 0x0000000409080825 */ /* 0x001fc800078e0206 */
[----:B------:R-:W-:Y:S01]  /*09e0*/  @!P1 IMAD R7, R2, R0, R31 ;  /* 0x0000000002079224 */ /* 0x000fe200078e021f */
[----:B------:R2:W-:Y:S01]  /*09f0*/  @P0 STG.E desc[UR4][R8.64], R11 ;  /* 0x0000000b08000986 */ /* 0x0005e2000c101904 */
[----:B------:R-:W-:-:S04]  /*0a00*/  @P0 IMAD.WIDE R12, R0, 0x4, R8 ;  /* 0x00000004000c0825 */ /* 0x000fc800078e0208 */
[----:B-1----:R-:W-:Y:S01]  /*0a10*/  @!P1 IMAD.WIDE R6, R7, 0x4, R14 ;  /* 0x0000000407069825 */ /* 0x002fe200078e020e */
[----:B------:R-:W-:Y:S01]  /*0a20*/  @!P1 MOV R15, 0x7fc00000 ;  /* 0x7fc00000000f9802 */ /* 0x000fe20000000f00 */
[----:B------:R2:W-:Y:S04]  /*0a30*/  @P0 STG.E desc[UR4][R12.64], R11 ;  /* 0x0000000b0c000986 */ /* 0x0005e8000c101904 */
[----:B------:R2:W-:Y:S02]  /*0a40*/  @!P1 STG.E desc[UR4][R6.64], R15 ;  /* 0x0000000f06009986 */ /* 0x0005e4000c101904 */
.L_x_6:
[----:B------:R-:W-:Y:S05]  /*0a50*/  BSYNC.RECONVERGENT B0 ;  /* 0x0000000000007941 */ /* 0x000fea0003800200 */
.L_x_5:
[----:B------:R-:W-:-:S13]  /*0a60*/  ISETP.GT.AND P0, PT, R10, R5, PT ;  /* 0x000000050a00720c */ /* 0x000fda0003f04270 */
[----:B------:R-:W-:Y:S05]  /*0a70*/  @P0 EXIT ;  /* 0x000000000000094d */ /* 0x000fea0003800000 */
[----:B------:R-:W-:Y:S01]  /*0a80*/  I2FP.F32.U32 R3, R3 ;  /* 0x0000000300037245 */ /* 0x000fe20000201000 */
[----:B------:R-:W-:Y:S01]  /*0a90*/  UMOV UR6, 0x40400000 ;  /* 0x4040000000067882 */ /* 0x000fe20000000000 */
[----:B-1----:R-:W-:Y:S02]  /*0aa0*/  IADD3 R21, PT, PT, R10, -0x1, RZ ;  /* 0xffffffff0a157810 */ /* 0x002fe40007ffe0ff */
[----:B------:R-:W-:Y:S01]  /*0ab0*/  MOV R4, UR6 ;  /* 0x0000000600047c02 */ /* 0x000fe20008000f00 */
[----:B------:R-:W-:Y:S02]  /*0ac0*/  FADD R27, R3, 2 ;  /* 0x40000000031b7421 */ /* 0x000fe40000000000 */
[----:B------:R-:W-:Y:S02]  /*0ad0*/  IMAD R21, R21, R0, R31 ;  /* 0x0000000015157224 */ /* 0x000fe400078e021f */
[----:B------:R-:W0:Y:S08]  /*0ae0*/  MUFU.RCP R2, R27 ;  /* 0x0000001b00027308 */ /* 0x000e300000001000 */
[----:B------:R-:W1:Y:S01]  /*0af0*/  FCHK P0, R4, R27 ;  /* 0x0000001b04007302 */ /* 0x000e620000000000 */
[----:B0-2---:R-:W-:-:S04]  /*0b00*/  FFMA R13, -R27, R2, 1 ;  /* 0x3f8000001b0d7423 */ /* 0x005fc80000000102 */
[----:B------:R-:W-:-:S04]  /*0b10*/  FFMA R13, R2, R13, R2 ;  /* 0x0000000d020d7223 */ /* 0x000fc80000000002 */
[----:B------:R-:W-:-:S04]  /*0b20*/  FFMA R2, R13, 3, RZ ;  /* 0x404000000d027823 */ /* 0x000fc800000000ff */
[----:B------:R-:W-:-:S04]  /*0b30*/  FFMA R3, -R27, R2, 3 ;  /* 0x404000001b037423 */ /* 0x000fc80000000102 */
[----:B------:R-:W-:Y:S01]  /*0b40*/  FFMA R13, R13, R3, R2 ;  /* 0x000000030d0d7223 */ /* 0x000fe20000000002 */
[----:B-1----:R-:W-:Y:S06]  /*0b50*/  @!P0 BRA `(.L_x_12) ;  /* 0x0000000000108947 */ /* 0x002fec0003800000 */
[----:B------:R-:W-:Y:S01]  /*0b60*/  HFMA2 R29, -RZ, RZ, 2.125, 0 ;  /* 0x40400000ff1d7431 */ /* 0x000fe200000001ff */
[----:B------:R-:W-:-:S07]  /*0b70*/  MOV R22, 0xb90 ;  /* 0x00000b9000167802 */ /* 0x000fce0000000f00 */
[----:B------:R-:W-:Y:S05]  /*0b80*/  CALL.REL.NOINC `($__internal_0_$__cuda_sm3x_div_rn_noftz_f32_slowpath) ;  /* 0x0000001000347944 */ /* 0x000fea0003c00000 */
[----:B------:R-:W-:-:S07]  /*0b90*/  MOV R13, R0 ;  /* 0x00000000000d7202 */ /* 0x000fce0000000f00 */
.L_x_12:
[----:B------:R-:W0:Y:S02]  /*0ba0*/  LDC R3, c[0x0][0x394] ;  /* 0x0000e500ff037b82 */ /* 0x000e240000000800 */
[----:B0-----:R-:W-:-:S13]  /*0bb0*/  ISETP.GE.AND P0, PT, R10, R3, PT ;  /* 0x000000030a00720c */ /* 0x001fda0003f06270 */
[----:B------:R-:W-:Y:S05]  /*0bc0*/  @P0 EXIT ;  /* 0x000000000000094d */ /* 0x000fea0003800000 */
[----:B------:R-:W0:Y:S08]  /*0bd0*/  LDC.64 R22, c[0x0][0x380] ;  /* 0x0000e000ff167b82 */ /* 0x000e300000000a00 */
[----:B------:R-:W1:Y:S01]  /*0be0*/  LDC R4, c[0x0][0x398] ;  /* 0x0000e600ff047b82 */ /* 0x000e620000000800 */
[----:B0-----:R-:W-:-:S05]  /*0bf0*/  IMAD.WIDE R22, R21, 0x4, R22 ;  /* 0x0000000415167825 */ /* 0x001fca00078e0216 */
[----:B------:R-:W2:Y:S01]  /*0c00*/  LDG.E.CONSTANT R2, desc[UR4][R22.64] ;  /* 0x0000000416027981 */ /* 0x000ea2000c1e9900 */
[----:B------:R-:W-:Y:S01]  /*0c10*/  IADD3 R0, PT, PT, -R10, R3, RZ ;  /* 0x000000030a007210 */ /* 0x000fe20007ffe1ff */
[----:B------:R-:W-:Y:S01]  /*0c20*/  BSSY.RECONVERGENT B0, `(.L_x_13) ;  /* 0x000005d000007945 */ /* 0x000fe20003800200 */
[----:B-1----:R-:W-:Y:S01]  /*0c30*/  ISETP.GT.U32.AND P0, PT, R4, 0x5, PT ;  /* 0x000000050400780c */ /* 0x002fe20003f04070 */
[----:B------:R-:W-:Y:S01]  /*0c40*/  HFMA2 R11, -RZ, RZ, 1.875, 0 ;  /* 0x3f800000ff0b7431 */ /* 0x000fe200000001ff */
[----:B------:R-:W-:Y:S01]  /*0c50*/  LOP3.LUT R0, R0, 0x1, RZ, 0xc0, !PT ;  /* 0x0000000100007812 */ /* 0x000fe200078ec0ff */
[----:B------:R-:W-:Y:S01]  /*0c60*/  HFMA2 R12, -RZ, RZ, 0, 0 ;  /* 0x00000000ff0c7431 */ /* 0x000fe200000001ff */
[----:B------:R-:W-:Y:S02]  /*0c70*/  LOP3.LUT R30, RZ, R30, RZ, 0x33, !PT ;  /* 0x0000001eff1e7212 */ /* 0x000fe400078e33ff */
[----:B------:R-:W-:Y:S02]  /*0c80*/  CS2R R16, SRZ ;  /* 0x0000000000107805 */ /* 0x000fe4000001ff00 */
[----:B------:R-:W-:-:S02]  /*0c90*/  ISETP.NE.U32.AND P1, PT, R0, 0x1, PT ;  /* 0x000000010000780c */ /* 0x000fc40003f25070 */
[----:B------:R-:W-:Y:S02]  /*0ca0*/  CS2R R8, SRZ ;  /* 0x0000000000087805 */ /* 0x000fe4000001ff00 */
[----:B------:R-:W-:Y:S02]  /*0cb0*/  IADD3 R0, PT, PT, R4, -0x1, RZ ;  /* 0xffffffff04007810 */ /* 0x000fe40007ffe0ff */
[----:B------:R-:W-:Y:S02]  /*0cc0*/  CS2R R18, SRZ ;  /* 0x0000000000127805 */ /* 0x000fe4000001ff00 */
[----:B------:R-:W-:Y:S02]  /*0cd0*/  MOV R20, RZ ;  /* 0x000000ff00147202 */ /* 0x000fe40000000f00 */
[----:B------:R-:W-:Y:S02]  /*0ce0*/  CS2R R14, SRZ ;  /* 0x00000000000e7805 */ /* 0x000fe4000001ff00 */
[----:B------:R-:W-:-:S02]  /*0cf0*/  I2FP.F32.U32 R0, R0 ;  /* 0x0000000000007245 */ /* 0x000fc40000201000 */
[----:B------:R-:W-:Y:S02]  /*0d00*/  CS2R R6, SRZ ;  /* 0x0000000000067805 */ /* 0x000fe4000001ff00 */
[----:B------:R-:W-:Y:S02]  /*0d10*/  MOV R5, RZ ;  /* 0x000000ff00057202 */ /* 0x000fe40000000f00 */
[----:B------:R-:W-:Y:S01]  /*0d20*/  FSEL R4, R0, 5, P0 ;  /* 0x40a0000000047808 */ /* 0x000fe20000000000 */
[----:B--2---:R-:W-:Y:S01]  /*0d30*/  FMUL R2, R2, 100 ;  /* 0x42c8000002027820 */ /* 0x004fe20000400000 */
[----:B------:R-:W-:Y:S06]  /*0d40*/  @P1 BRA `(.L_x_14) ;  /* 0x0000000400281947 */ /* 0x000fec0003800000 */
[----:B------:R-:W0:Y:S02]  /*0d50*/  LDC R3, c[0x0][0x390] ;  /* 0x0000e400ff037b82 */ /* 0x000e240000000800 */
[----:B0-----:R-:W-:-:S05]  /*0d60*/  IMAD.WIDE R22, R3, 0x4, R22 ;  /* 0x0000000403167825 */ /* 0x001fca00078e0216 */
[----:B------:R-:W2:Y:S01]  /*0d70*/  LDG.E.CONSTANT R3, desc[UR4][R22.64] ;  /* 0x0000000416037981 */ /* 0x000ea2000c1e9900 */
[----:B------:R-:W-:Y:S01]  /*0d80*/  FADD R5, -R13, 1 ;  /* 0x3f8000000d057421 */ /* 0x000fe20000000100 */
[----:B------:R-:W-:Y:S01]  /*0d90*/  FMNMX R11, R4, 1, PT ;  /* 0x3f800000040b7809 */ /* 0x000fe20003800000 */
[----:B------:R-:W-:Y:S01]  /*0da0*/  BSSY.RECONVERGENT B1, `(.L_x_15) ;  /* 0x000003a000017945 */ /* 0x000fe20003800200 */
[----:B------:R-:W-:Y:S01]  /*0db0*/  MOV R27, 0x42480000 ;  /* 0x42480000001b7802 */ /* 0x000fe20000000f00 */
[----:B------:R-:W-:Y:S02]  /*0dc0*/  FMUL R25, RZ, R5 ;  /* 0x00000005ff197220 */ /* 0x000fe40000400000 */
[----:B------:R-:W-:-:S04]  /*0dd0*/  FADD R11, R11, 1 ;  /* 0x3f8000000b0b7421 */ /* 0x000fc80000000000 */
[----:B------:R-:W-:Y:S01]  /*0de0*/  FADD R0, -R11, R4 ;  /* 0x000000040b007221 */ /* 0x000fe20000000100 */
[----:B------:R-:W-:-:S04]  /*0df0*/  FSETP.GE.AND P0, PT, R4, R11, PT ;  /* 0x0000000b0400720b */ /* 0x000fc80003f06000 */
[----:B------:R-:W-:Y:S01]  /*0e00*/  FSETP.GTU.AND P1, PT, |R0|, 9.9999999600419720025e-13, PT ;  /* 0x2b8cbccc0000780b */ /* 0x000fe20003f2c200 */
[----:B--2---:R-:W-:-:S04]  /*0e10*/  FMUL R3, R3, 100 ;  /* 0x42c8000003037820 */ /* 0x004fc80000400000 */
[----:B------:R-:W-:Y:S01]  /*0e20*/  FADD R8, -R2, R3 ;  /* 0x0000000302087221 */ /* 0x000fe20000000100 */
[----:B------:R-:W-:-:S03]  /*0e30*/  FSET.BF.NEU.AND R19, R3, R2, PT ;  /* 0x000000020313720a */ /* 0x000fc6000380d000 */
[CCC-:B------:R-:W-:Y:S01]  /*0e40*/  FFMA R16, |R8|.reuse, R13.reuse, R25.reuse ;  /* 0x0000000d08107223 */ /* 0x1c0fe20000000219 */
[-CC-:B------:R-:W-:Y:S01]  /*0e50*/  FFMA R8, R8, R13.reuse, R25.reuse ;  /* 0x0000000d08087223 */ /* 0x180fe20000000019 */
[----:B------:R-:W-:Y:S02]  /*0e60*/  FSEL R19, R19, RZ, P0 ;  /* 0x000000ff13137208 */ /* 0x000fe40000000000 */
[----:B------:R-:W-:Y:S02]  /*0e70*/  FFMA R15, R16, R13, R25 ;  /* 0x0000000d100f7223 */ /* 0x000fe40000000019 */
[----:B------:R-:W-:Y:S02]  /*0e80*/  FSETP.NEU.AND P0, PT, R19, RZ, PT ;  /* 0x000000ff1300720b */ /* 0x000fe40003f0d000 */
[----:B------:R-:W-:Y:S02]  /*0e90*/  FMUL R7, R15, 0.5 ;  /* 0x3f0000000f077820 */ /* 0x000fe40000400000 */
[----:B------:R-:W-:-:S02]  /*0ea0*/  @!P1 FSEL R11, R11, RZ, P0 ;  /* 0x000000ff0b0b9208 */ /* 0x000fc40000000000 */
[----:B------:R-:W-:-:S04]  /*0eb0*/  FFMA R18, R16, 1.5, -R7 ;  /* 0x3fc0000010127823 */ /* 0x000fc80000000807 */
[----:B------:R-:W-:-:S04]  /*0ec0*/  FFMA R18, R18, R13, R25 ;  /* 0x0000000d12127223 */ /* 0x000fc80000000019 */
[----:B------:R-:W-:-:S04]  /*0ed0*/  FFMA R9, R18, R13, R25 ;  /* 0x0000000d12097223 */ /* 0x000fc80000000019 */
[----:B------:R-:W-:-:S04]  /*0ee0*/  FMUL R7, R9, 0.5 ;  /* 0x3f00000009077820 */ /* 0x000fc80000400000 */
[----:B------:R-:W-:Y:S01]  /*0ef0*/  FFMA R20, R18, 1.5, -R7 ;  /* 0x3fc0000012147823 */ /* 0x000fe20000000807 */
[----:B------:R-:W-:-:S03]  /*0f00*/  FFMA R7, R8, R13, R25 ;  /* 0x0000000d08077223 */ /* 0x000fc60000000019 */
[----:B------:R-:W-:Y:S01]  /*0f10*/  FFMA R20, R20, R13, R25 ;  /* 0x0000000d14147223 */ /* 0x000fe20000000019 */
[----:B------:R-:W-:-:S03]  /*0f20*/  FMUL R23, R7, 0.5 ;  /* 0x3f00000007177820 */ /* 0x000fc60000400000 */
[----:B------:R-:W-:Y:S01]  /*0f30*/  FFMA R17, R20, R13, R25 ;  /* 0x0000000d14117223 */ /* 0x000fe20000000019 */
[----:B------:R-:W-:-:S03]  /*0f40*/  FFMA R14, R8, 1.5, -R23 ;  /* 0x3fc00000080e7823 */ /* 0x000fc60000000817 */
[----:B------:R-:W-:Y:S01]  /*0f50*/  FMUL R23, R17, 0.5 ;  /* 0x3f00000011177820 */ /* 0x000fe20000400000 */
[----:B------:R-:W-:-:S03]  /*0f60*/  FFMA R14, R14, R13, R25 ;  /* 0x0000000d0e0e7223 */ /* 0x000fc60000000019 */
[----:B------:R-:W-:Y:S01]  /*0f70*/  FFMA R22, R20, 1.5, -R23 ;  /* 0x3fc0000014167823 */ /* 0x000fe20000000817 */
[----:B------:R-:W-:-:S04]  /*0f80*/  FFMA R12, R14, R13, R25 ;  /* 0x0000000d0e0c7223 */ /* 0x000fc80000000019 */
[----:B------:R-:W-:Y:S01]  /*0f90*/  FSETP.GT.AND P0, PT, R22, 1.00000001335143196e-10, PT ;  /* 0x2edbe6ff1600780b */ /* 0x000fe20003f04000 */
[----:B------:R-:W-:-:S03]  /*0fa0*/  FMUL R23, R12, 0.5 ;  /* 0x3f0000000c177820 */ /* 0x000fc60000400000 */
[----:B------:R-:W-:Y:S01]  /*0fb0*/  FSETP.GEU.OR P0, PT, R4, R11, !P0 ;  /* 0x0000000b0400720b */ /* 0x000fe2000470e400 */
[----:B------:R-:W-:-:S04]  /*0fc0*/  FFMA R6, R14, 1.5, -R23 ;  /* 0x3fc000000e067823 */ /* 0x000fc80000000817 */
[----:B------:R-:W-:-:S08]  /*0fd0*/  FFMA R6, R6, R13, R25 ;  /* 0x0000000d06067223 */ /* 0x000fd00000000019 */
[----:B------:R-:W-:Y:S05]  /*0fe0*/  @P0 BRA `(.L_x_16) ;  /* 0x0000000000540947 */ /* 0x000fea0003800000 */
[----:B------:R-:W0:Y:S01]  /*0ff0*/  MUFU.RCP R2, R22 ;  /* 0x0000001600027308 */ /* 0x000e220000001000 */
[----:B------:R-:W-:Y:S01]  /*1000*/  FMUL R0, R6, R13 ;  /* 0x0000000d06007220 */ /* 0x000fe20000400000 */
[----:B------:R-:W-:Y:S03]  /*1010*/  BSSY.RECONVERGENT B2, `(.L_x_17) ;  /* 0x000000e000027945 */ /* 0x000fe60003800200 */
[----:B------:R-:W-:-:S04]  /*1020*/  FFMA R0, RZ, R5, R0 ;  /* 0x00000005ff007223 */ /* 0x000fc80000000000 */
[----:B------:R-:W-:-:S04]  /*1030*/  FMUL R29, R0, -0.5 ;  /* 0xbf000000001d7820 */ /* 0x000fc80000400000 */
[----:B------:R-:W-:-:S04]  /*1040*/  FFMA R29, R6, 1.5, R29 ;  /* 0x3fc00000061d7823 */ /* 0x000fc8000000001d */
[----:B------:R-:W1:Y:S01]  /*1050*/  FCHK P0, R29, R22 ;  /* 0x000000161d007302 */ /* 0x000e620000000000 */
[----:B0-----:R-:W-:-:S04]  /*1060*/  FFMA R5, -R22, R2, 1 ;  /* 0x3f80000016057423 */ /* 0x001fc80000000102 */
[----:B------:R-:W-:-:S04]  /*1070*/  FFMA R2, R2, R5, R2 ;  /* 0x0000000502027223 */ /* 0x000fc80000000002 */
[----:B------:R-:W-:-:S04]  /*1080*/  FFMA R5, R29, R2, RZ ;  /* 0x000000021d057223 */ /* 0x000fc800000000ff */
[----:B------:R-:W-:-:S04]  /*1090*/  FFMA R0, -R22, R5, R29 ;  /* 0x0000000516007223 */ /* 0x000fc8000000011d */
[----:B------:R-:W-:Y:S01]  /*10a0*/  FFMA R0, R2, R0, R5 ;  /* 0x0000000002007223 */ /* 0x000fe20000000005 */
[----:B-1----:R-:W-:Y:S06]  /*10b0*/  @!P0 BRA `(.L_x_18) ;  /* 0x00000000000c8947 */ /* 0x002fec0003800000 */
[----:B------:R-:W-:Y:S02]  /*10c0*/  MOV R27, R22 ;  /* 0x00000016001b7202 */ /* 0x000fe40000000f00 */
[----:B------:R-:W-:-:S07]  /*10d0*/  MOV R22, 0x10f0 ;  /* 0x000010f000167802 */ /* 0x000fce0000000f00 */
[----:B------:R-:W-:Y:S05]  /*10e0*/  CALL.REL.NOINC `($__internal_0_$__cuda_sm3x_div_rn_noftz_f32_slowpath) ;  /* 0x0000000800dc7944 */ /* 0x000fea0003c00000 */
.L_x_18:
[----:B------:R-:W-:Y:S05]  /*10f0*/  BSYNC.RECONVERGENT B2 ;  /* 0x0000000000027941 */ /* 0x000fea0003800200 */
.L_x_17:
[----:B------:R-:W-:-:S04]  /*1100*/  FADD R0, R0, 1 ;  /* 0x3f80000000007421 */ /* 0x000fc80000000000 */
[----:B------:R-:W-:-:S05]  /*1110*/  FMUL R0, R0, 50 ;  /* 0x4248000000007820 */ /* 0x000fca0000400000 */
[----:B------:R-:W-:-:S04]  /*1120*/  FMNMX R0, R0, 100, PT ;  /* 0x42c8000000007809 */ /* 0x000fc80003800000 */
[----:B------:R-:W-:-:S07]  /*1130*/  FMNMX R27, RZ, R0, !PT ;  /* 0x00000000ff1b7209 */ /* 0x000fce0007800000 */
.L_x_16:
[----:B------:R-:W-:Y:S05]  /*1140*/  BSYNC.RECONVERGENT B1 ;  /* 0x0000000000017941 */ /* 0x000fea0003800200 */
.L_x_15:
[----:B------:R-:W0:Y:S01]  /*1150*/  LDC.64 R22, c[0x0][0x3a0] ;  /* 0x0000e800ff167b82 */ /* 0x000e220000000a00 */
[----:B------:R-:W1:Y:S01]  /*1160*/  LDCU UR6, c[0x0][0x390] ;  /* 0x00007200ff0677ac */ /* 0x000e620008000800 */
[----:B------:R-:W-:Y:S01]  /*1170*/  FADD R0, -R13, 1 ;  /* 0x3f8000000d007421 */ /* 0x000fe20000000100 */
[----:B------:R-:W-:Y:S01]  /*1180*/  FMUL R5, R6, R13 ;  /* 0x0000000d06057220 */ /* 0x000fe20000400000 */
[----:B------:R-:W-:Y:S02]  /*1190*/  IADD3 R10, PT, PT, R10, 0x1, RZ ;  /* 0x000000010a0a7810 */ /* 0x000fe40007ffe0ff */
[----:B------:R-:W-:Y:S01]  /*11a0*/  MOV R2, R3 ;  /* 0x0000000300027202 */ /* 0x000fe20000000f00 */
[----:B------:R-:W-:Y:S01]  /*11b0*/  FFMA R5, RZ, R0, R5 ;  /* 0x00000000ff057223 */ /* 0x000fe20000000005 */
[----:B-1----:R-:W-:-:S05]  /*11c0*/  IADD3 R21, PT, PT, R21, UR6, RZ ;  /* 0x0000000615157c10 */ /* 0x002fca000fffe0ff */
[----:B0-----:R-:W-:-:S05]  /*11d0*/  IMAD.WIDE R22, R21, 0x4, R22 ;  /* 0x0000000415167825 */ /* 0x001fca00078e0216 */
[----:B------:R0:W-:Y:S02]  /*11e0*/  STG.E desc[UR4][R22.64], R27 ;  /* 0x0000001b16007986 */ /* 0x0001e4000c101904 */
.L_x_14:
[----:B------:R-:W-:Y:S05]  /*11f0*/  BSYNC.RECONVERGENT B0 ;  /* 0x0000000000007941 */ /* 0x000fea0003800200 */
.L_x_13:
[----:B------:R-:W1:Y:S01]  /*1200*/  LDCU UR6, c[0x0][0x394] ;  /* 0x00007280ff0677ac */ /* 0x000e620008000800 */
[----:B------:R-:W2:Y:S01]  /*1210*/  LDCU UR7, c[0x0][0x398] ;  /* 0x00007300ff0777ac */ /* 0x000ea20008000800 */
[----:B-1----:R-:W-:-:S04]  /*1220*/  IADD3 R30, PT, PT, R30, UR6, RZ ;  /* 0x000000061e1e7c10 */ /* 0x002fc8000fffe0ff */
[----:B--2---:R-:W-:-:S13]  /*1230*/  ISETP.NE.AND P0, PT, R30, UR7, PT ;  /* 0x000000071e007c0c */ /* 0x004fda000bf05270 */
[----:B------:R-:W-:Y:S05]  /*1240*/  @!P0 EXIT ;  /* 0x000000000000894d */ /* 0x000fea0003800000 */
[----:B------:R-:W1:Y:S02]  /*1250*/  LDCU UR6, c[0x0][0x390] ;  /* 0x00007200ff0677ac */ /* 0x000e640008000800 */
[----:B-1----:R-:W-:-:S07]  /*1260*/  IMAD R3, R10, UR6, R31 ;  /* 0x000000060a037c24 */ /* 0x002fce000f8e021f */
.L_x_27:
[----:B-1----:R-:W1:Y:S02]  /*1270*/  LDC.64 R30, c[0x0][0x380] ;  /* 0x0000e000ff1e7b82 */ /* 0x002e640000000a00 */
[----:B-1----:R-:W-:-:S05]  /*1280*/  IMAD.WIDE R30, R3, 0x4, R30 ;  /* 0x00000004031e7825 */ /* 0x002fca00078e021e */
[----:B------:R-:W2:Y:S01]  /*1290*/  LDG.E.CONSTANT R21, desc[UR4][R30.64] ;  /* 0x000000041e157981 */ /* 0x000ea2000c1e9900 */
[----:B------:R-:W-:Y:S01]  /*12a0*/  FADD R25, -R13, 1 ;  /* 0x3f8000000d197421 */ /* 0x000fe20000000100 */
[CC--:B------:R-:W-:Y:S01]  /*12b0*/  FSETP.GTU.AND P0, PT, R4.reuse, R11.reuse, PT ;  /* 0x0000000b0400720b */ /* 0x0c0fe20003f0c000 */
[----:B------:R-:W-:Y:S03]  /*12c0*/  BSSY.RECONVERGENT B0, `(.L_x_19) ;  /* 0x0000044000007945 */ /* 0x000fe60003800200 */
[----:B------:R-:W-:-:S05]  /*12d0*/  FSEL R11, R4, R11, !P0 ;  /* 0x0000000b040b7208 */ /* 0x000fca0004000000 */
[----:B------:R-:W-:-:S05]  /*12e0*/  FADD R11, R11, 1 ;  /* 0x3f8000000b0b7421 */ /* 0x000fca0000000000 */
[----:B------:R-:W-:Y:S01]  /*12f0*/  FSETP.GE.AND P1, PT, R4, R11, PT ;  /* 0x0000000b0400720b */ /* 0x000fe20003f26000 */
[----:B--2---:R-:W-:-:S04]  /*1300*/  FMUL R21, R21, 100 ;  /* 0x42c8000015157820 */ /* 0x004fc80000400000 */
[C---:B------:R-:W-:Y:S01]  /*1310*/  FADD R0, R21.reuse, -R2 ;  /* 0x8000000215007221 */ /* 0x040fe20000000000 */
[----:B------:R-:W-:-:S03]  /*1320*/  FSETP.NEU.AND P2, PT, R21, R2, PT ;  /* 0x000000021500720b */ /* 0x000fc60003f4d000 */
[CC--:B0-----:R-:W-:Y:S01]  /*1330*/  FMUL R22, |R0|.reuse, R13.reuse ;  /* 0x0000000d00167220 */ /* 0x0c1fe20000400200 */
[----:B------:R-:W-:-:S03]  /*1340*/  FMUL R0, R0, R13 ;  /* 0x0000000d00007220 */ /* 0x000fc60000400000 */
[----:B------:R-:W-:Y:S01]  /*1350*/  @P1 FSEL R19, R19, 1, !P2 ;  /* 0x3f80000013131808 */ /* 0x000fe20005000000 */
[C---:B------:R-:W-:Y:S01]  /*1360*/  FFMA R16, R25.reuse, R16, R22 ;  /* 0x0000001019107223 */ /* 0x040fe20000000016 */
[----:B------:R-:W-:Y:S02]  /*1370*/  FFMA R8, R25, R8, R0 ;  /* 0x0000000819087223 */ /* 0x000fe40000000000 */
[----:B------:R-:W-:Y:S01]  /*1380*/  FSETP.NEU.AND P1, PT, R19, RZ, PT ;  /* 0x000000ff1300720b */ /* 0x000fe20003f2d000 */
[-C--:B------:R-:W-:Y:S01]  /*1390*/  FMUL R22, R16, R13.reuse ;  /* 0x0000000d10167220 */ /* 0x080fe20000400000 */
[----:B------:R-:W-:-:S03]  /*13a0*/  FMUL R0, R8, R13 ;  /* 0x0000000d08007220 */ /* 0x000fc60000400000 */
[C---:B------:R-:W-:Y:S01]  /*13b0*/  FFMA R15, R25.reuse, R15, R22 ;  /* 0x0000000f190f7223 */ /* 0x040fe20000000016 */
[----:B------:R-:W-:-:S03]  /*13c0*/  FFMA R7, R25, R7, R0 ;  /* 0x0000000719077223 */ /* 0x000fc60000000000 */
[----:B------:R-:W-:-:S04]  /*13d0*/  FMUL R23, R15, 0.5 ;  /* 0x3f0000000f177820 */ /* 0x000fc80000400000 */
[----:B------:R-:W-:-:S04]  /*13e0*/  FFMA R22, R16, 1.5, -R23 ;  /* 0x3fc0000010167823 */ /* 0x000fc80000000817 */
[----:B------:R-:W-:-:S04]  /*13f0*/  FMUL R23, R22, R13 ;  /* 0x0000000d16177220 */ /* 0x000fc80000400000 */
[----:B------:R-:W-:Y:S01]  /*1400*/  FFMA R18, R25, R18, R23 ;  /* 0x0000001219127223 */ /* 0x000fe20000000017 */
[----:B------:R-:W-:-:S03]  /*1410*/  FMUL R23, R7, 0.5 ;  /* 0x3f00000007177820 */ /* 0x000fc60000400000 */
[----:B------:R-:W-:Y:S01]  /*1420*/  FMUL R22, R18, R13 ;  /* 0x0000000d12167220 */ /* 0x000fe20000400000 */
[----:B------:R-:W-:-:S03]  /*1430*/  FFMA R0, R8, 1.5, -R23 ;  /* 0x3fc0000008007823 */ /* 0x000fc60000000817 */
[----:B------:R-:W-:Y:S01]  /*1440*/  FFMA R9, R25, R9, R22 ;  /* 0x0000000919097223 */ /* 0x000fe20000000016 */
[----:B------:R-:W-:-:S03]  /*1450*/  FMUL R0, R0, R13 ;  /* 0x0000000d00007220 */ /* 0x000fc60000400000 */
[----:B------:R-:W-:Y:S01]  /*1460*/  FMUL R27, R9, 0.5 ;  /* 0x3f000000091b7820 */ /* 0x000fe20000400000 */
[----:B------:R-:W-:-:S03]  /*1470*/  FFMA R14, R25, R14, R0 ;  /* 0x0000000e190e7223 */ /* 0x000fc60000000000 */
[----:B------:R-:W-:Y:S01]  /*1480*/  FFMA R22, R18, 1.5, -R27 ;  /* 0x3fc0000012167823 */ /* 0x000fe2000000081b */
[----:B------:R-:W-:-:S03]  /*1490*/  FMUL R0, R14, R13 ;  /* 0x0000000d0e007220 */ /* 0x000fc60000400000 */
[-C--:B------:R-:W-:Y:S01]  /*14a0*/  FMUL R23, R22, R13.reuse ;  /* 0x0000000d16177220 */ /* 0x080fe20000400000 */
[----:B------:R-:W-:Y:S01]  /*14b0*/  FADD R22, -R11, R4 ;  /* 0x000000040b167221 */ /* 0x000fe20000000100 */
[C---:B------:R-:W-:Y:S02]  /*14c0*/  FFMA R12, R25.reuse, R12, R0 ;  /* 0x0000000c190c7223 */ /* 0x040fe40000000000 */
[----:B------:R-:W-:Y:S02]  /*14d0*/  FFMA R20, R25, R20, R23 ;  /* 0x0000001419147223 */ /* 0x000fe40000000017 */
[----:B------:R-:W-:Y:S01]  /*14e0*/  FSETP.GTU.AND P0, PT, |R22|, 9.9999999600419720025e-13, PT ;  /* 0x2b8cbccc1600780b */ /* 0x000fe20003f0c200 */
[----:B------:R-:W-:Y:S01]  /*14f0*/  FMUL R23, R12, 0.5 ;  /* 0x3f0000000c177820 */ /* 0x000fe20000400000 */
[----:B------:R-:W-:-:S03]  /*1500*/  FMUL R22, R20, R13 ;  /* 0x0000000d14167220 */ /* 0x000fc60000400000 */
[----:B------:R-:W-:Y:S01]  /*1510*/  FFMA R0, R14, 1.5, -R23 ;  /* 0x3fc000000e007823 */ /* 0x000fe20000000817 */
[----:B------:R-:W-:Y:S01]  /*1520*/  FFMA R17, R25, R17, R22 ;  /* 0x0000001119117223 */ /* 0x000fe20000000016 */
[----:B------:R-:W-:Y:S02]  /*1530*/  HFMA2 R23, -RZ, RZ, 3.140625, 0 ;  /* 0x42480000ff177431 */ /* 0x000fe400000001ff */
[----:B------:R-:W-:Y:S01]  /*1540*/  FMUL R0, R0, R13 ;  /* 0x0000000d00007220 */ /* 0x000fe20000400000 */
[----:B------:R-:W-:-:S03]  /*1550*/  FMUL R27, R17, 0.5 ;  /* 0x3f000000111b7820 */ /* 0x000fc60000400000 */
[----:B------:R-:W-:Y:S01]  /*1560*/  @!P0 FSEL R11, R11, RZ, P1 ;  /* 0x000000ff0b0b8208 */ /* 0x000fe20000800000 */
[----:B------:R-:W-:Y:S01]  /*1570*/  FFMA R27, R20, 1.5, -R27 ;  /* 0x3fc00000141b7823 */ /* 0x000fe2000000081b */
[----:B------:R-:W-:-:S04]  /*1580*/  FFMA R6, R25, R6, R0 ;  /* 0x0000000619067223 */ /* 0x000fc80000000000 */
[----:B------:R-:W-:Y:S01]  /*1590*/  FSETP.GT.AND P0, PT, R27, 1.00000001335143196e-10, PT ;  /* 0x2edbe6ff1b00780b */ /* 0x000fe20003f04000 */
[----:B------:R-:W-:-:S03]  /*15a0*/  FMUL R0, R6, R13 ;  /* 0x0000000d06007220 */ /* 0x000fc60000400000 */
[----:B------:R-:W-:Y:S01]  /*15b0*/  FSETP.GEU.OR P0, PT, R4, R11, !P0 ;  /* 0x0000000b0400720b */ /* 0x000fe2000470e400 */
[----:B------:R-:W-:-:S12]  /*15c0*/  FFMA R5, R25, R5, R0 ;  /* 0x0000000519057223 */ /* 0x000fd80000000000 */
[----:B------:R-:W-:Y:S05]  /*15d0*/  @P0 BRA `(.L_x_20) ;  /* 0x0000000000480947 */ /* 0x000fea0003800000 */
[----:B------:R-:W0:Y:S01]  /*15e0*/  MUFU.RCP R0, R27 ;  /* 0x0000001b00007308 */ /* 0x000e220000001000 */
[----:B------:R-:W-:Y:S01]  /*15f0*/  FMUL R29, R5, -0.5 ;  /* 0xbf000000051d7820 */ /* 0x000fe20000400000 */
[----:B------:R-:W-:Y:S03]  /*1600*/  BSSY.RECONVERGENT B1, `(.L_x_21) ;  /* 0x000000b000017945 */ /* 0x000fe60003800200 */
        /* <DEDUP_REMOVED lines=8> */
[----:B------:R-:W-:-:S07]  /*1690*/  MOV R22, 0x16b0 ;  /* 0x000016b000167802 */ /* 0x000fce0000000f00 */
[----:B------:R-:W-:Y:S05]  /*16a0*/  CALL.REL.NOINC `($__internal_0_$__cuda_sm3x_div_rn_noftz_f32_slowpath) ;  /* 0x00000004006c7944 */ /* 0x000fea0003c00000 */
.L_x_22:
[----:B------:R-:W-:Y:S05]  /*16b0*/  BSYNC.RECONVERGENT B1 ;  /* 0x0000000000017941 */ /* 0x000fea0003800200 */
.L_x_21:
[----:B------:R-:W-:-:S04]  /*16c0*/  FADD R0, R0, 1 ;  /* 0x3f80000000007421 */ /* 0x000fc80000000000 */
[----:B------:R-:W-:-:S05]  /*16d0*/  FMUL R0, R0, 50 ;  /* 0x4248000000007820 */ /* 0x000fca0000400000 */
[----:B------:R-:W-:-:S04]  /*16e0*/  FMNMX R0, R0, 100, PT ;  /* 0x42c8000000007809 */ /* 0x000fc80003800000 */
[----:B------:R-:W-:-:S07]  /*16f0*/  FMNMX R23, RZ, R0, !PT ;  /* 0x00000000ff177209 */ /* 0x000fce0007800000 */
.L_x_20:
[----:B------:R-:W-:Y:S05]  /*1700*/  BSYNC.RECONVERGENT B0 ;  /* 0x0000000000007941 */ /* 0x000fea0003800200 */
.L_x_19:
[----:B------:R-:W0:Y:S02]  /*1710*/  LDC R25, c[0x0][0x390] ;  /* 0x0000e400ff197b82 */ /* 0x000e240000000800 */
[----:B0-----:R-:W-:-:S06]  /*1720*/  IMAD.WIDE R30, R25, 0x4, R30 ;  /* 0x00000004191e7825 */ /* 0x001fcc00078e021e */
[----:B------:R-:W2:Y:S01]  /*1730*/  LDG.E.CONSTANT R30, desc[UR4][R30.64] ;  /* 0x000000041e1e7981 */ /* 0x000ea2000c1e9900 */
[----:B------:R-:W-:Y:S01]  /*1740*/  FADD R25, -R13, 1 ;  /* 0x3f8000000d197421 */ /* 0x000fe20000000100 */
[CC--:B------:R-:W-:Y:S01]  /*1750*/  FSETP.GTU.AND P0, PT, R4.reuse, R11.reuse, PT ;  /* 0x0000000b0400720b */ /* 0x0c0fe20003f0c000 */
[----:B------:R-:W-:Y:S03]  /*1760*/  BSSY.RECONVERGENT B0, `(.L_x_23) ;  /* 0x0000047000007945 */ /* 0x000fe60003800200 */
[----:B------:R-:W-:-:S05]  /*1770*/  FSEL R11, R4, R11, !P0 ;  /* 0x0000000b040b7208 */ /* 0x000fca0004000000 */
[----:B------:R-:W-:-:S04]  /*1780*/  FADD R11, R11, 1 ;  /* 0x3f8000000b0b7421 */ /* 0x000fc80000000000 */
[----:B------:R-:W-:Y:S01]  /*1790*/  FADD R24, -R11, R4 ;  /* 0x000000040b187221 */ /* 0x000fe20000000100 */
[----:B------:R-:W-:-:S04]  /*17a0*/  FSETP.GE.AND P1, PT, R4, R11, PT ;  /* 0x0000000b0400720b */ /* 0x000fc80003f26000 */
[----:B------:R-:W-:Y:S01]  /*17b0*/  FSETP.GTU.AND P0, PT, |R24|, 9.9999999600419720025e-13, PT ;  /* 0x2b8cbccc1800780b */ /* 0x000fe20003f0c200 */
[----:B--2---:R-:W-:Y:S02]  /*17c0*/  FMUL R2, R30, 100 ;  /* 0x42c800001e027820 */ /* 0x004fe40000400000 */
[----:B------:R-:W0:Y:S02]  /*17d0*/  LDC.64 R30, c[0x0][0x3a0] ;  /* 0x0000e800ff1e7b82 */ /* 0x000e240000000a00 */
[----:B------:R-:W-:Y:S01]  /*17e0*/  FADD R0, -R21, R2 ;  /* 0x0000000215007221 */ /* 0x000fe20000000100 */
[----:B------:R-:W-:-:S03]  /*17f0*/  FSETP.NEU.AND P2, PT, R2, R21, PT ;  /* 0x000000150200720b */ /* 0x000fc60003f4d000 */
[CC--:B------:R-:W-:Y:S01]  /*1800*/  FMUL R22, |R0|.reuse, R13.reuse ;  /* 0x0000000d00167220 */ /* 0x0c0fe20000400200 */
[-C--:B------:R-:W-:Y:S01]  /*1810*/  FMUL R0, R0, R13.reuse ;  /* 0x0000000d00007220 */ /* 0x080fe20000400000 */
[----:B------:R-:W-:Y:S02]  /*1820*/  @P1 FSEL R19, R19, 1, !P2 ;  /* 0x3f80000013131808 */ /* 0x000fe40005000000 */
[C---:B------:R-:W-:Y:S01]  /*1830*/  FFMA R16, R25.reuse, R16, R22 ;  /* 0x0000001019107223 */ /* 0x040fe20000000016 */
[----:B------:R-:W-:Y:S01]  /*1840*/  FFMA R8, R25, R8, R0 ;  /* 0x0000000819087223 */ /* 0x000fe20000000000 */
[----:B------:R-:W-:Y:S02]  /*1850*/  FSETP.NEU.AND P1, PT, R19, RZ, PT ;  /* 0x000000ff1300720b */ /* 0x000fe40003f2d000 */
[-C--:B------:R-:W-:Y:S01]  /*1860*/  FMUL R22, R16, R13.reuse ;  /* 0x0000000d10167220 */ /* 0x080fe20000400000 */
[----:B------:R-:W-:Y:S01]  /*1870*/  FMUL R0, R8, R13 ;  /* 0x0000000d08007220 */ /* 0x000fe20000400000 */
[----:B------:R-:W-:-:S02]  /*1880*/  @!P0 FSEL R11, R11, RZ, P1 ;  /* 0x000000ff0b0b8208 */ /* 0x000fc40000800000 */
[C---:B------:R-:W-:Y:S01]  /*1890*/  FFMA R15, R25.reuse, R15, R22 ;  /* 0x0000000f190f7223 */ /* 0x040fe20000000016 */
[----:B------:R-:W-:-:S03]  /*18a0*/  FFMA R7, R25, R7, R0 ;  /* 0x0000000719077223 */ /* 0x000fc60000000000 */
[----:B------:R-:W-:Y:S01]  /*18b0*/  FMUL R27, R15, 0.5 ;  /* 0x3f0000000f1b7820 */ /* 0x000fe20000400000 */
[----:B0-----:R-:W-:-:S04]  /*18c0*/  IMAD.WIDE R30, R3, 0x4, R30 ;  /* 0x00000004031e7825 */ /* 0x001fc800078e021e */
[----:B------:R-:W-:Y:S01]  /*18d0*/  FFMA R22, R16, 1.5, -R27 ;  /* 0x3fc0000010167823 */ /* 0x000fe2000000081b */
[----:B------:R0:W-:Y:S03]  /*18e0*/  STG.E desc[UR4][R30.64], R23 ;  /* 0x000000171e007986 */ /* 0x0001e6000c101904 */
        /* <DEDUP_REMOVED lines=11> */
[----:B------:R-:W-:Y:S01]  /*19a0*/  FMUL R27, R22, R13 ;  /* 0x0000000d161b7220 */ /* 0x000fe20000400000 */
[----:B------:R-:W-:-:S03]  /*19b0*/  FFMA R12, R25, R12, R0 ;  /* 0x0000000c190c7223 */ /* 0x000fc60000000000 */
[----:B------:R-:W-:Y:S01]  /*19c0*/  FFMA R20, R25, R20, R27 ;  /* 0x0000001419147223 */ /* 0x000fe2000000001b */
[----:B------:R-:W-:-:S03]  /*19d0*/  FMUL R21, R12, 0.5 ;  /* 0x3f0000000c157820 */ /* 0x000fc60000400000 */
[----:B------:R-:W-:Y:S01]  /*19e0*/  FMUL R22, R20, R13 ;  /* 0x0000000d14167220 */ /* 0x000fe20000400000 */
[----:B------:R-:W-:Y:S01]  /*19f0*/  FFMA R0, R14, 1.5, -R21 ;  /* 0x3fc000000e007823 */ /* 0x000fe20000000815 */
[----:B------:R-:W-:Y:S02]  /*1a00*/  MOV R21, 0x42480000 ;  /* 0x4248000000157802 */ /* 0x000fe40000000f00 */
[----:B------:R-:W-:Y:S01]  /*1a10*/  FFMA R17, R25, R17, R22 ;  /* 0x0000001119117223 */ /* 0x000fe20000000016 */
[----:B------:R-:W-:-:S03]  /*1a20*/  FMUL R0, R0, R13 ;  /* 0x0000000d00007220 */ /* 0x000fc60000400000 */
[----:B------:R-:W-:Y:S01]  /*1a30*/  FMUL R27, R17, 0.5 ;  /* 0x3f000000111b7820 */ /* 0x000fe20000400000 */
[----:B------:R-:W-:-:S03]  /*1a40*/  FFMA R6, R25, R6, R0 ;  /* 0x0000000619067223 */ /* 0x000fc60000000000 */
[----:B------:R-:W-:Y:S01]  /*1a50*/  FFMA R27, R20, 1.5, -R27 ;  /* 0x3fc00000141b7823 */ /* 0x000fe2000000081b */
[----:B------:R-:W-:-:S04]  /*1a60*/  FMUL R0, R6, R13 ;  /* 0x0000000d06007220 */ /* 0x000fc80000400000 */
[----:B------:R-:W-:Y:S01]  /*1a70*/  FSETP.GT.AND P0, PT, R27, 1.00000001335143196e-10, PT ;  /* 0x2edbe6ff1b00780b */ /* 0x000fe20003f04000 */
[----:B------:R-:W-:-:S03]  /*1a80*/  FFMA R5, R25, R5, R0 ;  /* 0x0000000519057223 */ /* 0x000fc60000000000 */
[----:B------:R-:W-:-:S13]  /*1a90*/  FSETP.GEU.OR P0, PT, R4, R11, !P0 ;  /* 0x0000000b0400720b */ /* 0x000fda000470e400 */
[----:B0-----:R-:W-:Y:S05]  /*1aa0*/  @P0 BRA `(.L_x_24) ;  /* 0x0000000000480947 */ /* 0x001fea0003800000 */
        /* <DEDUP_REMOVED lines=13> */
.L_x_26:
[----:B------:R-:W-:Y:S05]  /*1b80*/  BSYNC.RECONVERGENT B1 ;  /* 0x0000000000017941 */ /* 0x000fea0003800200 */
.L_x_25:
[----:B------:R-:W-:-:S04]  /*1b90*/  FADD R0, R0, 1 ;  /* 0x3f80000000007421 */ /* 0x000fc80000000000 */
[----:B------:R-:W-:-:S05]  /*1ba0*/  FMUL R0, R0, 50 ;  /* 0x4248000000007820 */ /* 0x000fca0000400000 */
[----:B------:R-:W-:-:S04]  /*1bb0*/  FMNMX R0, R0, 100, PT ;  /* 0x42c8000000007809 */ /* 0x000fc80003800000 */
[----:B------:R-:W-:-:S07]  /*1bc0*/  FMNMX R21, RZ, R0, !PT ;  /* 0x00000000ff157209 */ /* 0x000fce0007800000 */
.L_x_24:
[----:B------:R-:W-:Y:S05]  /*1bd0*/  BSYNC.RECONVERGENT B0 ;  /* 0x0000000000007941 */ /* 0x000fea0003800200 */
.L_x_23:
[----:B------:R-:W0:Y:S01]  /*1be0*/  LDC.64 R22, c[0x0][0x390] ;  /* 0x0000e400ff167b82 */ /* 0x000e220000000a00 */
[----:B------:R-:W-:Y:S01]  /*1bf0*/  IADD3 R10, PT, PT, R10, 0x2, RZ ;  /* 0x000000020a0a7810 */ /* 0x000fe20007ffe0ff */
[----:B0-----:R-:W-:-:S03]  /*1c00*/  IMAD.WIDE R30, R22, 0x4, R30 ;  /* 0x00000004161e7825 */ /* 0x001fc600078e021e */
[----:B------:R-:W-:Y:S02]  /*1c10*/  ISETP.GE.AND P0, PT, R10, R23, PT ;  /* 0x000000170a00720c */ /* 0x000fe40003f06270 */
[----:B------:R-:W-:Y:S01]  /*1c20*/  LEA R3, R22, R3, 0x1 ;  /* 0x0000000316037211 */ /* 0x000fe200078e08ff */
[----:B------:R1:W-:Y:S10]  /*1c30*/  STG.E desc[UR4][R30.64], R21 ;  /* 0x000000151e007986 */ /* 0x0003f4000c101904 */
[----:B------:R-:W-:Y:S05]  /*1c40*/  @!P0 BRA `(.L_x_27) ;  /* 0xfffffff400888947 */ /* 0x000fea000383ffff */
[----:B------:R-:W-:Y:S05]  /*1c50*/  EXIT ;  /* 0x000000000000794d */ /* 0x000fea0003800000 */
        .weak           $__internal_0_$__cuda_sm3x_div_rn_noftz_f32_slowpath
        .type           $__internal_0_$__cuda_sm3x_div_rn_noftz_f32_slowpath,@function
        .size           $__internal_0_$__cuda_sm3x_div_rn_noftz_f32_slowpath,(.L_x_93 - $__internal_0_$__cuda_sm3x_div_rn_noftz_f32_slowpath)
$__internal_0_$__cuda_sm3x_div_rn_noftz_f32_slowpath:
[----:B------:R-:W-:Y:S01]  /*1c60*/  SHF.R.U32.HI R23, RZ, 0x17, R27 ;  /* 0x00000017ff177819 */ /* 0x000fe2000001161b */
[----:B------:R-:W-:Y:S01]  /*1c70*/  BSSY.RECONVERGENT B3, `(.L_x_28) ;  /* 0x0000062000037945 */ /* 0x000fe20003800200 */
[----:B------:R-:W-:Y:S02]  /*1c80*/  SHF.R.U32.HI R26, RZ, 0x17, R29 ;  /* 0x00000017ff1a7819 */ /* 0x000fe4000001161d */
[----:B------:R-:W-:Y:S02]  /*1c90*/  LOP3.LUT R23, R23, 0xff, RZ, 0xc0, !PT ;  /* 0x000000ff17177812 */ /* 0x000fe400078ec0ff */
[----:B------:R-:W-:Y:S02]  /*1ca0*/  LOP3.LUT R26, R26, 0xff, RZ, 0xc0, !PT ;  /* 0x000000ff1a1a7812 */ /* 0x000fe400078ec0ff */
[----:B------:R-:W-:Y:S02]  /*1cb0*/  IADD3 R0, PT, PT, R23, -0x1, RZ ;  /* 0xffffffff17007810 */ /* 0x000fe40007ffe0ff */
[----:B------:R-:W-:-:S02]  /*1cc0*/  IADD3 R25, PT, PT, R26, -0x1, RZ ;  /* 0xffffffff1a197810 */ /* 0x000fc40007ffe0ff */
[----:B------:R-:W-:-:S04]  /*1cd0*/  ISETP.GT.U32.AND P0, PT, R0, 0xfd, PT ;  /* 0x000000fd0000780c */ /* 0x000fc80003f04070 */
[----:B------:R-:W-:-:S13]  /*1ce0*/  ISETP.GT.U32.OR P0, PT, R25, 0xfd, P0 ;  /* 0x000000fd1900780c */ /* 0x000fda0000704470 */
[----:B------:R-:W-:Y:S01]  /*1cf0*/  @!P0 MOV R24, RZ ;  /* 0x000000ff00188202 */ /* 0x000fe20000000f00 */
[----:B------:R-:W-:Y:S06]  /*1d00*/  @!P0 BRA `(.L_x_29) ;  /* 0x00000000005c8947 */ /* 0x000fec0003800000 */
[----:B------:R-:W-:Y:S02]  /*1d10*/  FSETP.GTU.FTZ.AND P0, PT, |R29|, +INF , PT ;  /* 0x7f8000001d00780b */ /* 0x000fe40003f1c200 */
[----:B------:R-:W-:-:S04]  /*1d20*/  FSETP.GTU.FTZ.AND P1, PT, |R27|, +INF , PT ;  /* 0x7f8000001b00780b */ /* 0x000fc80003f3c200 */
[----:B------:R-:W-:-:S13]  /*1d30*/  PLOP3.LUT P0, PT, P0, P1, PT, 0xf8, 0x8f ;  /* 0x00000000008f781c */ /* 0x000fda0000703f70 */
[----:B------:R-:W-:Y:S05]  /*1d40*/  @P0 BRA `(.L_x_30) ;  /* 0x00000004004c0947 */ /* 0x000fea0003800000 */
[----:B------:R-:W-:-:S13]  /*1d50*/  LOP3.LUT P0, RZ, R27, 0x7fffffff, R29, 0xc8, !PT ;  /* 0x7fffffff1bff7812 */ /* 0x000fda000780c81d */
[----:B------:R-:W-:Y:S05]  /*1d60*/  @!P0 BRA `(.L_x_31) ;  /* 0x00000004003c8947 */ /* 0x000fea0003800000 */
[----:B------:R-:W-:Y:S02]  /*1d70*/  FSETP.NEU.FTZ.AND P2, PT, |R29|, +INF , PT ;  /* 0x7f8000001d00780b */ /* 0x000fe40003f5d200 */
[----:B------:R-:W-:Y:S02]  /*1d80*/  FSETP.NEU.FTZ.AND P1, PT, |R27|, +INF , PT ;  /* 0x7f8000001b00780b */ /* 0x000fe40003f3d200 */
[----:B------:R-:W-:-:S11]  /*1d90*/  FSETP.NEU.FTZ.AND P0, PT, |R29|, +INF , PT ;  /* 0x7f8000001d00780b */ /* 0x000fd60003f1d200 */
[----:B------:R-:W-:Y:S05]  /*1da0*/  @!P1 BRA !P2, `(.L_x_31) ;  /* 0x00000004002c9947 */ /* 0x000fea0005000000 */
[----:B------:R-:W-:-:S04]  /*1db0*/  LOP3.LUT P2, RZ, R29, 0x7fffffff, RZ, 0xc0, !PT ;  /* 0x7fffffff1dff7812 */ /* 0x000fc8000784c0ff */
[----:B------:R-:W-:-:S13]  /*1dc0*/  PLOP3.LUT P1, PT, P1, P2, PT, 0x2f, 0xf2 ;  /* 0x0000000000f2781c */ /* 0x000fda0000f24577 */
[----:B------:R-:W-:Y:S05]  /*1dd0*/  @P1 BRA `(.L_x_32) ;  /* 0x0000000400181947 */ /* 0x000fea0003800000 */
[----:B------:R-:W-:-:S04]  /*1de0*/  LOP3.LUT P1, RZ, R27, 0x7fffffff, RZ, 0xc0, !PT ;  /* 0x7fffffff1bff7812 */ /* 0x000fc8000782c0ff */
[----:B------:R-:W-:-:S13]  /*1df0*/  PLOP3.LUT P0, PT, P0, P1, PT, 0x2f, 0xf2 ;  /* 0x0000000000f2781c */ /* 0x000fda0000702577 */
[----:B------:R-:W-:Y:S05]  /*1e00*/  @P0 BRA `(.L_x_33) ;  /* 0x0000000400000947 */ /* 0x000fea0003800000 */
[----:B------:R-:W-:Y:S02]  /*1e10*/  ISETP.GE.AND P0, PT, R25, RZ, PT ;  /* 0x000000ff1900720c */ /* 0x000fe40003f06270 */
[----:B------:R-:W-:-:S11]  /*1e20*/  ISETP.GE.AND P1, PT, R0, RZ, PT ;  /* 0x000000ff0000720c */ /* 0x000fd60003f26270 */
[----:B------:R-:W-:Y:S01]  /*1e30*/  @P0 MOV R24, RZ ;  /* 0x000000ff00180202 */ /* 0x000fe20000000f00 */
[----:B------:R-:W-:Y:S01]  /*1e40*/  @!P0 FFMA R29, R29, 1.84467440737095516160e+19, RZ ;  /* 0x5f8000001d1d8823 */ /* 0x000fe200000000ff */
[----:B------:R-:W-:Y:S01]  /*1e50*/  @!P0 MOV R24, 0xffffffc0 ;  /* 0xffffffc000188802 */ /* 0x000fe20000000f00 */
[----:B------:R-:W-:-:S03]  /*1e60*/  @!P1 FFMA R27, R27, 1.84467440737095516160e+19, RZ ;  /* 0x5f8000001b1b9823 */ /* 0x000fc600000000ff */
[----:B------:R-:W-:-:S07]  /*1e70*/  @!P1 IADD3 R24, PT, PT, R24, 0x40, RZ ;  /* 0x0000004018189810 */ /* 0x000fce0007ffe0ff */
.L_x_29:
[----:B------:R-:W-:Y:S01]  /*1e80*/  LEA R32, R23, 0xc0800000, 0x17 ;  /* 0xc080000017207811 */ /* 0x000fe200078eb8ff */
[----:B------:R-:W-:Y:S01]  /*1e90*/  BSSY.RECONVERGENT B4, `(.L_x_34) ;  /* 0x0000036000047945 */ /* 0x000fe20003800200 */
[----:B------:R-:W-:Y:S02]  /*1ea0*/  IADD3 R26, PT, PT, R26, -0x7f, RZ ;  /* 0xffffff811a1a7810 */ /* 0x000fe40007ffe0ff */
[----:B------:R-:W-:-:S03]  /*1eb0*/  IADD3 R32, PT, PT, -R32, R27, RZ ;  /* 0x0000001b20207210 */ /* 0x000fc60007ffe1ff */
[----:B------:R-:W-:Y:S01]  /*1ec0*/  IMAD R0, R26, -0x800000, R29 ;  /* 0xff8000001a007824 */ /* 0x000fe200078e021d */
[----:B------:R-:W0:Y:S01]  /*1ed0*/  MUFU.RCP R28, R32 ;  /* 0x00000020001c7308 */ /* 0x000e220000001000 */
[----:B------:R-:W-:-:S04]  /*1ee0*/  FADD.FTZ R27, -R32, -RZ ;  /* 0x800000ff201b7221 */ /* 0x000fc80000010100 */
[----:B0-----:R-:W-:-:S04]  /*1ef0*/  FFMA R25, R28, R27, 1 ;  /* 0x3f8000001c197423 */ /* 0x001fc8000000001b */
[----:B------:R-:W-:-:S04]  /*1f00*/  FFMA R25, R28, R25, R28 ;  /* 0x000000191c197223 */ /* 0x000fc8000000001c */
[----:B------:R-:W-:-:S04]  /*1f10*/  FFMA R28, R0, R25, RZ ;  /* 0x00000019001c7223 */ /* 0x000fc800000000ff */
[----:B------:R-:W-:-:S04]  /*1f20*/  FFMA R29, R27, R28, R0 ;  /* 0x0000001c1b1d7223 */ /* 0x000fc80000000000 */
[----:B------:R-:W-:Y:S01]  /*1f30*/  FFMA R28, R25, R29, R28 ;  /* 0x0000001d191c7223 */ /* 0x000fe2000000001c */
[----:B------:R-:W-:-:S03]  /*1f40*/  IADD3 R29, PT, PT, R26, 0x7f, -R23 ;  /* 0x0000007f1a1d7810 */ /* 0x000fc60007ffe817 */
[----:B------:R-:W-:Y:S01]  /*1f50*/  FFMA R27, R27, R28, R0 ;  /* 0x0000001c1b1b7223 */ /* 0x000fe20000000000 */
[----:B------:R-:W-:-:S03]  /*1f60*/  IADD3 R29, PT, PT, R29, R24, RZ ;  /* 0x000000181d1d7210 */ /* 0x000fc60007ffe0ff */
[----:B------:R-:W-:-:S05]  /*1f70*/  FFMA R0, R25, R27, R28 ;  /* 0x0000001b19007223 */ /* 0x000fca000000001c */
[----:B------:R-:W-:-:S04]  /*1f80*/  SHF.R.U32.HI R23, RZ, 0x17, R0 ;  /* 0x00000017ff177819 */ /* 0x000fc80000011600 */
[----:B------:R-:W-:-:S04]  /*1f90*/  LOP3.LUT R24, R23, 0xff, RZ, 0xc0, !PT ;  /* 0x000000ff17187812 */ /* 0x000fc800078ec0ff */
[----:B------:R-:W-:-:S04]  /*1fa0*/  IADD3 R23, PT, PT, R24, R29, RZ ;  /* 0x0000001d18177210 */ /* 0x000fc80007ffe0ff */
[----:B------:R-:W-:-:S04]  /*1fb0*/  IADD3 R24, PT, PT, R23, -0x1, RZ ;  /* 0xffffffff17187810 */ /* 0x000fc80007ffe0ff */
[----:B------:R-:W-:-:S13]  /*1fc0*/  ISETP.GE.U32.AND P0, PT, R24, 0xfe, PT ;  /* 0x000000fe1800780c */ /* 0x000fda0003f06070 */
[----:B------:R-:W-:Y:S05]  /*1fd0*/  @!P0 BRA `(.L_x_35) ;  /* 0x0000000000808947 */ /* 0x000fea0003800000 */
[----:B------:R-:W-:-:S13]  /*1fe0*/  ISETP.GT.AND P0, PT, R23, 0xfe, PT ;  /* 0x000000fe1700780c */ /* 0x000fda0003f04270 */
[----:B------:R-:W-:Y:S05]  /*1ff0*/  @P0 BRA `(.L_x_36) ;  /* 0x00000000006c0947 */ /* 0x000fea0003800000 */
[----:B------:R-:W-:-:S13]  /*2000*/  ISETP.GE.AND P0, PT, R23, 0x1, PT ;  /* 0x000000011700780c */ /* 0x000fda0003f06270 */
[----:B------:R-:W-:Y:S05]  /*2010*/  @P0 BRA `(.L_x_37) ;  /* 0x0000000000740947 */ /* 0x000fea0003800000 */
[----:B------:R-:W-:Y:S02]  /*2020*/  ISETP.GE.AND P0, PT, R23, -0x18, PT ;  /* 0xffffffe81700780c */ /* 0x000fe40003f06270 */
[----:B------:R-:W-:-:S11]  /*2030*/  LOP3.LUT R0, R0, 0x80000000, RZ, 0xc0, !PT ;  /* 0x8000000000007812 */ /* 0x000fd600078ec0ff */
[----:B------:R-:W-:Y:S05]  /*2040*/  @!P0 BRA `(.L_x_37) ;  /* 0x0000000000688947 */ /* 0x000fea0003800000 */
[CCC-:B------:R-:W-:Y:S01]  /*2050*/  FFMA.RZ R24, R25.reuse, R27.reuse, R28.reuse ;  /* 0x0000001b19187223 */ /* 0x1c0fe2000000c01c */
[CCC-:B------:R-:W-:Y:S01]  /*2060*/  FFMA.RP R26, R25.reuse, R27.reuse, R28.reuse ;  /* 0x0000001b191a7223 */ /* 0x1c0fe2000000801c */
[----:B------:R-:W-:Y:S01]  /*2070*/  FFMA.RM R27, R25, R27, R28 ;  /* 0x0000001b191b7223 */ /* 0x000fe2000000401c */
[C---:B------:R-:W-:Y:S02]  /*2080*/  IADD3 R25, PT, PT, R23.reuse, 0x20, RZ ;  /* 0x0000002017197810 */ /* 0x040fe40007ffe0ff */
[----:B------:R-:W-:Y:S02]  /*2090*/  LOP3.LUT R24, R24, 0x7fffff, RZ, 0xc0, !PT ;  /* 0x007fffff18187812 */ /* 0x000fe400078ec0ff */
[C---:B------:R-:W-:Y:S02]  /*20a0*/  ISETP.NE.AND P2, PT, R23.reuse, RZ, PT ;  /* 0x000000ff1700720c */ /* 0x040fe40003f45270 */
[----:B------:R-:W-:Y:S02]  /*20b0*/  LOP3.LUT R24, R24, 0x800000, RZ, 0xfc, !PT ;  /* 0x0080000018187812 */ /* 0x000fe400078efcff */
[----:B------:R-:W-:-:S02]  /*20c0*/  ISETP.NE.AND P1, PT, R23, RZ, PT ;  /* 0x000000ff1700720c */ /* 0x000fc40003f25270 */
[----:B------:R-:W-:Y:S02]  /*20d0*/  IADD3 R23, PT, PT, -R23, RZ, RZ ;  /* 0x000000ff17177210 */ /* 0x000fe40007ffe1ff */
[----:B------:R-:W-:Y:S02]  /*20e0*/  SHF.L.U32 R25, R24, R25, RZ ;  /* 0x0000001918197219 */ /* 0x000fe400000006ff */
[----:B------:R-:W-:Y:S02]  /*20f0*/  FSETP.NEU.FTZ.AND P0, PT, R26, R27, PT ;  /* 0x0000001b1a00720b */ /* 0x000fe40003f1d000 */
[----:B------:R-:W-:Y:S02]  /*2100*/  SEL R23, R23, RZ, P2 ;  /* 0x000000ff17177207 */ /* 0x000fe40001000000 */
[----:B------:R-:W-:Y:S02]  /*2110*/  ISETP.NE.AND P1, PT, R25, RZ, P1 ;  /* 0x000000ff1900720c */ /* 0x000fe40000f25270 */
[----:B------:R-:W-:-:S02]  /*2120*/  SHF.R.U32.HI R26, RZ, R23, R24 ;  /* 0x00000017ff1a7219 */ /* 0x000fc40000011618 */
[----:B------:R-:W-:Y:S02]  /*2130*/  PLOP3.LUT P0, PT, P0, P1, PT, 0xf8, 0x8f ;  /* 0x00000000008f781c */ /* 0x000fe40000703f70 */
[----:B------:R-:W-:Y:S02]  /*2140*/  SHF.R.U32.HI R24, RZ, 0x1, R26 ;  /* 0x00000001ff187819 */ /* 0x000fe4000001161a */
[----:B------:R-:W-:-:S04]  /*2150*/  SEL R23, RZ, 0x1, !P0 ;  /* 0x00000001ff177807 */ /* 0x000fc80004000000 */
[----:B------:R-:W-:-:S04]  /*2160*/  LOP3.LUT R23, R23, 0x1, R24, 0xf8, !PT ;  /* 0x0000000117177812 */ /* 0x000fc800078ef818 */
[----:B------:R-:W-:-:S04]  /*2170*/  LOP3.LUT R23, R23, R26, RZ, 0xc0, !PT ;  /* 0x0000001a17177212 */ /* 0x000fc800078ec0ff */
[----:B------:R-:W-:-:S04]  /*2180*/  IADD3 R23, PT, PT, R24, R23, RZ ;  /* 0x0000001718177210 */ /* 0x000fc80007ffe0ff */
[----:B------:R-:W-:Y:S01]  /*2190*/  LOP3.LUT R0, R23, R0, RZ, 0xfc, !PT ;  /* 0x0000000017007212 */ /* 0x000fe200078efcff */
[----:B------:R-:W-:Y:S06]  /*21a0*/  BRA `(.L_x_37) ;  /* 0x0000000000107947 */ /* 0x000fec0003800000 */
.L_x_36:
[----:B------:R-:W-:-:S04]  /*21b0*/  LOP3.LUT R0, R0, 0x80000000, RZ, 0xc0, !PT ;  /* 0x8000000000007812 */ /* 0x000fc800078ec0ff */
[----:B------:R-:W-:Y:S01]  /*21c0*/  LOP3.LUT R0, R0, 0x7f800000, RZ, 0xfc, !PT ;  /* 0x7f80000000007812 */ /* 0x000fe200078efcff */
[----:B------:R-:W-:Y:S06]  /*21d0*/  BRA `(.L_x_37) ;  /* 0x0000000000047947 */ /* 0x000fec0003800000 */
.L_x_35:
[----:B------:R-:W-:-:S07]  /*21e0*/  LEA R0, R29, R0, 0x17 ;  /* 0x000000001d007211 */ /* 0x000fce00078eb8ff */
.L_x_37:
[----:B------:R-:W-:Y:S05]  /*21f0*/  BSYNC.RECONVERGENT B4 ;  /* 0x0000000000047941 */ /* 0x000fea0003800200 */
.L_x_34:
[----:B------:R-:W-:Y:S05]  /*2200*/  BRA `(.L_x_38) ;  /* 0x0000000000207947 */ /* 0x000fea0003800000 */
.L_x_33:
[----:B------:R-:W-:-:S04]  /*2210*/  LOP3.LUT R27, R27, 0x80000000, R29, 0x48, !PT ;  /* 0x800000001b1b7812 */ /* 0x000fc800078e481d */
[----:B------:R-:W-:Y:S01]  /*2220*/  LOP3.LUT R0, R27, 0x7f800000, RZ, 0xfc, !PT ;  /* 0x7f8000001b007812 */ /* 0x000fe200078efcff */
[----:B------:R-:W-:Y:S06]  /*2230*/  BRA `(.L_x_38) ;  /* 0x0000000000147947 */ /* 0x000fec0003800000 */
.L_x_32:
[----:B------:R-:W-:Y:S01]  /*2240*/  LOP3.LUT R0, R27, 0x80000000, R29, 0x48, !PT ;  /* 0x800000001b007812 */ /* 0x000fe200078e481d */
[----:B------:R-:W-:Y:S06]  /*2250*/  BRA `(.L_x_38) ;  /* 0x00000000000c7947 */ /* 0x000fec0003800000 */
.L_x_31:
[----:B------:R-:W0:Y:S01]  /*2260*/  MUFU.RSQ R0, -QNAN ;  /* 0xffc0000000007908 */ /* 0x000e220000001400 */
[----:B------:R-:W-:Y:S05]  /*2270*/  BRA `(.L_x_38) ;  /* 0x0000000000047947 */ /* 0x000fea0003800000 */
.L_x_30:
[----:B------:R-:W-:-:S07]  /*2280*/  FADD.FTZ R0, R29, R27 ;  /* 0x0000001b1d007221 */ /* 0x000fce0000010000 */
.L_x_38:
[----:B------:R-:W-:Y:S05]  /*2290*/  BSYNC.RECONVERGENT B3 ;  /* 0x0000000000037941 */ /* 0x000fea0003800200 */
.L_x_28:
[----:B------:R-:W-:-:S04]  /*22a0*/  HFMA2 R23, -RZ, RZ, 0, 0 ;  /* 0x00000000ff177431 */ /* 0x000fc800000001ff */
[----:B0-----:R-:W-:Y:S05]  /*22b0*/  RET.REL.NODEC R22 `(rsx_many_series_one_param_f32) ;  /* 0xffffffdc16507950 */ /* 0x001fea0003c3ffff */
.L_x_39:
[----:B------:R-:W-:-:S00]  /*22c0*/  BRA `(.L_x_39) ;  /* 0xfffffffc00fc7947 */ /* 0x000fc0000383ffff */
[----:B------:R-:W-:-:S00]  /*22d0*/  NOP ;  /* 0x0000000000007918 */ /* 0x000fc00000000000 */
        /* <DEDUP_REMOVED lines=10> */
.L_x_93:


//--------------------- .text.rsx_batch_f32       --------------------------
	.section	.text.rsx_batch_f32,"ax",@progbits
	.align	128
        .global         rsx_batch_f32
        .type           rsx_batch_f32,@function
        .size           rsx_batch_f32,(.L_x_94 - rsx_batch_f32)
        .other          rsx_batch_f32,@"STO_CUDA_ENTRY STV_DEFAULT"
rsx_batch_f32:
.text.rsx_batch_f32:
[----:B------:R-:W-:Y:S01]  /*0000*/  LDC R1, c[0x0][0x37c] ;  /* 0x0000df00ff017b82 */ /* 0x000fe20000000800 */
[----:B------:R-:W0:Y:S07]  /*0010*/  S2R R0, SR_TID.X ;  /* 0x0000000000007919 */ /* 0x000e2e0000002100 */
[----:B------:R-:W0:Y:S01]  /*0020*/  S2UR UR4, SR_CTAID.X ;  /* 0x00000000000479c3 */ /* 0x000e220000002500 */
[----:B------:R-:W1:Y:S07]  /*0030*/  LDCU UR5, c[0x0][0x398] ;  /* 0x00007300ff0577ac */ /* 0x000e6e0008000800 */
[----:B------:R-:W0:Y:S02]  /*0040*/  LDC R7, c[0x0][0x360] ;  /* 0x0000d800ff077b82 */ /* 0x000e240000000800 */
[----:B0-----:R-:W-:-:S05]  /*0050*/  IMAD R7, R7, UR4, R0 ;  /* 0x0000000407077c24 */ /* 0x001fca000f8e0200 */
[----:B-1----:R-:W-:-:S13]  /*0060*/  ISETP.GE.AND P0, PT, R7, UR5, PT ;  /* 0x0000000507007c0c */ /* 0x002fda000bf06270 */
[----:B------:R-:W-:Y:S05]  /*0070*/  @P0 EXIT ;  /* 0x000000000000094d */ /* 0x000fea0003800000 */
[----:B------:R-:W0:Y:S01]  /*0080*/  LDC.64 R12, c[0x0][0x388] ;  /* 0x0000e200ff0c7b82 */ /* 0x000e220000000a00 */
[----:B------:R-:W1:Y:S01]  /*0090*/  LDCU.64 UR6, c[0x0][0x358] ;  /* 0x00006b00ff0677ac */ /* 0x000e620008000a00 */
[----:B------:R-:W2:Y:S06]  /*00a0*/  LDCU.64 UR4, c[0x0][0x380] ;  /* 0x00007000ff0477ac */ /* 0x000eac0008000a00 */
[----:B------:R-:W3:Y:S01]  /*00b0*/  LDC R2, c[0x0][0x390] ;  /* 0x0000e400ff027b82 */ /* 0x000ee20000000800 */
[----:B0-----:R-:W-:-:S06]  /*00c0*/  IMAD.WIDE R12, R7, 0x4, R12 ;  /* 0x00000004070c7825 */ /* 0x001fcc00078e020c */
[----:B-1----:R-:W4:Y:S01]  /*00d0*/  LDG.E.CONSTANT R12, desc[UR6][R12.64] ;  /* 0x000000060c0c7981 */ /* 0x002f22000c1e9900 */
[----:B--2---:R-:W-:Y:S02]  /*00e0*/  IMAD.U32 R9, RZ, RZ, UR4 ;  /* 0x00000004ff097e24 */ /* 0x004fe4000f8e00ff */
[----:B------:R-:W-:Y:S02]  /*00f0*/  IMAD.U32 R6, RZ, RZ, UR5 ;  /* 0x00000005ff067e24 */ /* 0x000fe4000f8e00ff */
[----:B---3--:R-:W-:Y:S01]  /*0100*/  IMAD R7, R7, R2, RZ ;  /* 0x0000000207077224 */ /* 0x008fe200078e02ff */
[----:B----4-:R-:W-:-:S13]  /*0110*/  ISETP.GT.AND P0, PT, R12, RZ, PT ;  /* 0x000000ff0c00720c */ /* 0x010fda0003f04270 */
[----:B------:R-:W-:Y:S05]  /*0120*/  @P0 BRA `(.L_x_40) ;  /* 0x0000000000fc0947 */ /* 0x000fea0003800000 */
[----:B------:R-:W-:-:S13]  /*0130*/  ISETP.GE.AND P0, PT, R2, 0x1, PT ;  /* 0x000000010200780c */ /* 0x000fda0003f06270 */
[----:B------:R-:W-:Y:S05]  /*0140*/  @!P0 EXIT ;  /* 0x000000000000894d */ /* 0x000fea0003800000 */
[C---:B------:R-:W-:Y:S01]  /*0150*/  ISETP.GE.U32.AND P0, PT, R2.reuse, 0x8, PT ;  /* 0x000000080200780c */ /* 0x040fe20003f06070 */
[----:B------:R-:W-:Y:S01]  /*0160*/  HFMA2 R0, -RZ, RZ, 0, 0 ;  /* 0x00000000ff007431 */ /* 0x000fe200000001ff */
[----:B------:R-:W-:-:S04]  /*0170*/  LOP3.LUT R8, R2, 0x7, RZ, 0xc0, !PT ;  /* 0x0000000702087812 */ /* 0x000fc800078ec0ff */
[----:B------:R-:W-:-:S07]  /*0180*/  ISETP.NE.AND P1, PT, R8, RZ, PT ;  /* 0x000000ff0800720c */ /* 0x000fce0003f25270 */
[----:B------:R-:W-:Y:S06]  /*0190*/  @!P0 BRA `(.L_x_41) ;  /* 0x0000000000588947 */ /* 0x000fec0003800000 */
[----:B------:R-:W0:Y:S01]  /*01a0*/  LDCU.64 UR4, c[0x0][0x3a0] ;  /* 0x00007400ff0477ac */ /* 0x000e220008000a00 */
[----:B------:R-:W-:Y:S01]  /*01b0*/  LOP3.LUT R0, R2, 0x7ffffff8, RZ, 0xc0, !PT ;  /* 0x7ffffff802007812 */ /* 0x000fe200078ec0ff */
[----:B------:R-:W-:Y:S02]  /*01c0*/  IMAD.MOV.U32 R9, RZ, RZ, R7 ;  /* 0x000000ffff097224 */ /* 0x000fe400078e0007 */
[----:B------:R-:W-:Y:S01]  /*01d0*/  IMAD.MOV.U32 R11, RZ, RZ, 0x7fc00000 ;  /* 0x7fc00000ff0b7424 */ /* 0x000fe200078e00ff */
[----:B------:R-:W-:Y:S01]  /*01e0*/  IADD3 R6, PT, PT, -R0, RZ, RZ ;  /* 0x000000ff00067210 */ /* 0x000fe20007ffe1ff */
[----:B0-----:R-:W-:-:S04]  /*01f0*/  UIADD3 UR4, UP0, UPT, UR4, 0x10, URZ ;  /* 0x0000001004047890 */ /* 0x001fc8000ff1e0ff */
[----:B------:R-:W-:Y:S02]  /*0200*/  UIADD3.X UR5, UPT, UPT, URZ, UR5, URZ, UP0, !UPT ;  /* 0x00000005ff057290 */ /* 0x000fe400087fe4ff */
[----:B------:R-:W-:-:S04]  /*0210*/  IMAD.U32 R4, RZ, RZ, UR4 ;  /* 0x00000004ff047e24 */ /* 0x000fc8000f8e00ff */
[----:B------:R-:W-:-:S07]  /*0220*/  IMAD.U32 R5, RZ, RZ, UR5 ;  /* 0x00000005ff057e24 */ /* 0x000fce000f8e00ff */
.L_x_42:
[----:B0-----:R-:W-:Y:S01]  /*0230*/  IMAD.WIDE R2, R9, 0x4, R4 ;  /* 0x0000000409027825 */ /* 0x001fe200078e0204 */
[----:B------:R-:W-:-:S03]  /*0240*/  IADD3 R6, PT, PT, R6, 0x8, RZ ;  /* 0x0000000806067810 */ /* 0x000fc60007ffe0ff */
[----:B------:R-:W-:Y:S01]  /*0250*/  VIADD R9, R9, 0x8 ;  /* 0x0000000809097836 */ /* 0x000fe20000000000 */
[----:B------:R0:W-:Y:S01]  /*0260*/  STG.E desc[UR6][R2.64+-0x10], R11 ;  /* 0xfffff00b02007986 */ /* 0x0001e2000c101906 */
[----:B------:R-:W-:-:S03]  /*0270*/  ISETP.NE.AND P0, PT, R6, RZ, PT ;  /* 0x000000ff0600720c */ /* 0x000fc60003f05270 */
[----:B------:R0:W-:Y:S04]  /*0280*/  STG.E desc[UR6][R2.64+-0xc], R11 ;  /* 0xfffff40b02007986 */ /* 0x0001e8000c101906 */
[----:B------:R0:W-:Y:S04]  /*0290*/  STG.E desc[UR6][R2.64+-0x8], R11 ;  /* 0xfffff80b02007986 */ /* 0x0001e8000c101906 */
[----:B------:R0:W-:Y:S04]  /*02a0*/  STG.E desc[UR6][R2.64+-0x4], R11 ;  /* 0xfffffc0b02007986 */ /* 0x0001e8000c101906 */
[----:B------:R0:W-:Y:S04]  /*02b0*/  STG.E desc[UR6][R2.64], R11 ;  /* 0x0000000b02007986 */ /* 0x0001e8000c101906 */
[----:B------:R0:W-:Y:S04]  /*02c0*/  STG.E desc[UR6][R2.64+0x4], R11 ;  /* 0x0000040b02007986 */ /* 0x0001e8000c101906 */
[----:B------:R0:W-:Y:S04]  /*02d0*/  STG.E desc[UR6][R2.64+0x8], R11 ;  /* 0x0000080b02007986 */ /* 0x0001e8000c101906 */
[----:B------:R0:W-:Y:S01]  /*02e0*/  STG.E desc[UR6][R2.64+0xc], R11 ;  /* 0x00000c0b02007986 */ /* 0x0001e2000c101906 */
[----:B------:R-:W-:Y:S05]  /*02f0*/  @P0 BRA `(.L_x_42) ;  /* 0xfffffffc00cc0947 */ /* 0x000fea000383ffff */
.L_x_41:
[----:B------:R-:W-:Y:S05]  /*0300*/  @!P1 EXIT ;  /* 0x000000000000994d */ /* 0x000fea0003800000 */
[----:B------:R-:W1:Y:S01]  /*0310*/  LDC R4, c[0x0][0x390] ;  /* 0x0000e400ff047b82 */ /* 0x000e620000000800 */
[----:B------:R-:W-:Y:S02]  /*0320*/  ISETP.GE.U32.AND P0, PT, R8, 0x4, PT ;  /* 0x000000040800780c */ /* 0x000fe40003f06070 */
[----:B-1----:R-:W-:-:S04]  /*0330*/  LOP3.LUT R6, R4, 0x3, RZ, 0xc0, !PT ;  /* 0x0000000304067812 */ /* 0x002fc800078ec0ff */
[----:B------:R-:W-:-:S07]  /*0340*/  ISETP.NE.AND P1, PT, R6, RZ, PT ;  /* 0x000000ff0600720c */ /* 0x000fce0003f25270 */
[----:B------:R-:W-:Y:S06]  /*0350*/  @!P0 BRA `(.L_x_43) ;  /* 0x0000000000248947 */ /* 0x000fec0003800000 */
[----:B0-----:R-:W0:Y:S01]  /*0360*/  LDC.64 R2, c[0x0][0x3a0] ;  /* 0x0000e800ff027b82 */ /* 0x001e220000000a00 */
[----:B------:R-:W-:Y:S01]  /*0370*/  IMAD.IADD R5, R7, 0x1, R0 ;  /* 0x0000000107057824 */ /* 0x000fe200078e0200 */
[----:B------:R-:W-:Y:S01]  /*0380*/  MOV R9, 0x7fc00000 ;  /* 0x7fc0000000097802 */ /* 0x000fe20000000f00 */
[----:B------:R-:W-:Y:S02]  /*0390*/  VIADD R0, R0, 0x4 ;  /* 0x0000000400007836 */ /* 0x000fe40000000000 */
[----:B0-----:R-:W-:-:S05]  /*03a0*/  IMAD.WIDE R2, R5, 0x4, R2 ;  /* 0x0000000405027825 */ /* 0x001fca00078e0202 */
[----:B------:R1:W-:Y:S04]  /*03b0*/  STG.E desc[UR6][R2.64], R9 ;  /* 0x0000000902007986 */ /* 0x0003e8000c101906 */
[----:B------:R1:W-:Y:S04]  /*03c0*/  STG.E desc[UR6][R2.64+0x4], R9 ;  /* 0x0000040902007986 */ /* 0x0003e8000c101906 */
[----:B------:R1:W-:Y:S04]  /*03d0*/  STG.E desc[UR6][R2.64+0x8], R9 ;  /* 0x0000080902007986 */ /* 0x0003e8000c101906 */
[----:B------:R1:W-:Y:S02]  /*03e0*/  STG.E desc[UR6][R2.64+0xc], R9 ;  /* 0x00000c0902007986 */ /* 0x0003e4000c101906 */
.L_x_43:
[----:B------:R-:W-:Y:S05]  /*03f0*/  @!P1 EXIT ;  /* 0x000000000000994d */ /* 0x000fea0003800000 */
[----:B------:R-:W-:Y:S02]  /*0400*/  ISETP.NE.AND P0, PT, R6, 0x1, PT ;  /* 0x000000010600780c */ /* 0x000fe40003f05270 */
[----:B01----:R-:W-:-:S04]  /*0410*/  LOP3.LUT R2, R4, 0x1, RZ, 0xc0, !PT ;  /* 0x0000000104027812 */ /* 0x003fc800078ec0ff */
[----:B------:R-:W-:-:S07]  /*0420*/  ISETP.NE.U32.AND P1, PT, R2, 0x1, PT ;  /* 0x000000010200780c */ /* 0x000fce0003f25070 */
[----:B------:R-:W-:Y:S06]  /*0430*/  @!P0 BRA `(.L_x_44) ;  /* 0x00000000001c8947 */ /* 0x000fec0003800000 */
[----:B------:R-:W0:Y:S01]  /*0440*/  LDC.64 R2, c[0x0][0x3a0] ;  /* 0x0000e800ff027b82 */ /* 0x000e220000000a00 */
[----:B------:R-:W-:Y:S01]  /*0450*/  IMAD.IADD R5, R7, 0x1, R0 ;  /* 0x0000000107057824 */ /* 0x000fe200078e0200 */
[----:B------:R-:W-:Y:S01]  /*0460*/  MOV R9, 0x7fc00000 ;  /* 0x7fc0000000097802 */ /* 0x000fe20000000f00 */
[----:B------:R-:W-:Y:S02]  /*0470*/  VIADD R0, R0, 0x2 ;  /* 0x0000000200007836 */ /* 0x000fe40000000000 */
[----:B0-----:R-:W-:-:S05]  /*0480*/  IMAD.WIDE R2, R5, 0x4, R2 ;  /* 0x0000000405027825 */ /* 0x001fca00078e0202 */
[----:B------:R0:W-:Y:S04]  /*0490*/  STG.E desc[UR6][R2.64], R9 ;  /* 0x0000000902007986 */ /* 0x0001e8000c101906 */
[----:B------:R0:W-:Y:S02]  /*04a0*/  STG.E desc[UR6][R2.64+0x4], R9 ;  /* 0x0000040902007986 */ /* 0x0001e4000c101906 */
.L_x_44:
[----:B------:R-:W-:Y:S05]  /*04b0*/  @P1 EXIT ;  /* 0x000000000000194d */ /* 0x000fea0003800000 */
[----:B0-----:R-:W0:Y:S01]  /*04c0*/  LDC.64 R2, c[0x0][0x3a0] ;  /* 0x0000e800ff027b82 */ /* 0x001e220000000a00 */
[----:B------:R-:W-:Y:S01]  /*04d0*/  IMAD.IADD R7, R7, 0x1, R0 ;  /* 0x0000000107077824 */ /* 0x000fe200078e0200 */
[----:B------:R-:W-:-:S03]  /*04e0*/  MOV R5, 0x7fc00000 ;  /* 0x7fc0000000057802 */ /* 0x000fc60000000f00 */
[----:B0-----:R-:W-:-:S05]  /*04f0*/  IMAD.WIDE R2, R7, 0x4, R2 ;  /* 0x0000000407027825 */ /* 0x001fca00078e0202 */
[----:B------:R-:W-:Y:S01]  /*0500*/  STG.E desc[UR6][R2.64], R5 ;  /* 0x0000000502007986 */ /* 0x000fe2000c101906 */
[----:B------:R-:W-:Y:S05]  /*0510*/  EXIT ;  /* 0x000000000000794d */ /* 0x000fea0003800000 */
.L_x_40:
[----:B------:R-:W-:Y:S01]  /*0520*/  I2FP.F32.U32 R0, R12 ;  /* 0x0000000c00007245 */ /* 0x000fe20000201000 */
[----:B------:R-:W-:Y:S01]  /*0530*/  UMOV UR4, 0x40400000 ;  /* 0x4040000000047882 */ /* 0x000fe20000000000 */
[----:B------:R-:W-:Y:S01]  /*0540*/  BSSY.RECONVERGENT B0, `(.L_x_45) ;  /* 0x000000f000007945 */ /* 0x000fe20003800200 */
[----:B------:R-:W-:Y:S02]  /*0550*/  IMAD.U32 R2, RZ, RZ, UR4 ;  /* 0x00000004ff027e24 */ /* 0x000fe4000f8e00ff */
[----:B------:R-:W-:-:S04]  /*0560*/  FADD R3, R0, 2 ;  /* 0x4000000000037421 */ /* 0x000fc80000000000 */
[----:B------:R-:W0:Y:S08]  /*0570*/  MUFU.RCP R0, R3 ;  /* 0x0000000300007308 */ /* 0x000e300000001000 */
[----:B------:R-:W1:Y:S01]  /*0580*/  FCHK P0, R2, R3 ;  /* 0x0000000302007302 */ /* 0x000e620000000000 */
[----:B0-----:R-:W-:-:S04]  /*0590*/  FFMA R5, -R3, R0, 1 ;  /* 0x3f80000003057423 */ /* 0x001fc80000000100 */
[----:B------:R-:W-:-:S04]  /*05a0*/  FFMA R0, R0, R5, R0 ;  /* 0x0000000500007223 */ /* 0x000fc80000000000 */
[----:B------:R-:W-:-:S04]  /*05b0*/  FFMA R8, R0, 3, RZ ;  /* 0x4040000000087823 */ /* 0x000fc800000000ff */
[----:B------:R-:W-:-:S04]  /*05c0*/  FFMA R5, -R3, R8, 3 ;  /* 0x4040000003057423 */ /* 0x000fc80000000108 */
[----:B------:R-:W-:Y:S01]  /*05d0*/  FFMA R8, R0, R5, R8 ;  /* 0x0000000500087223 */ /* 0x000fe20000000008 */
[----:B-1----:R-:W-:Y:S06]  /*05e0*/  @!P0 BRA `(.L_x_46) ;  /* 0x0000000000108947 */ /* 0x002fec0003800000 */
[----:B------:R-:W-:Y:S01]  /*05f0*/  IMAD.MOV.U32 R0, RZ, RZ, 0x40400000 ;  /* 0x40400000ff007424 */ /* 0x000fe200078e00ff */
[----:B------:R-:W-:-:S07]  /*0600*/  MOV R2, 0x620 ;  /* 0x0000062000027802 */ /* 0x000fce0000000f00 */
[----:B------:R-:W-:Y:S05]  /*0610*/  CALL.REL.NOINC `($__internal_1_$__cuda_sm3x_div_rn_noftz_f32_slowpath) ;  /* 0x0000000800187944 */ /* 0x000fea0003c00000 */
[----:B------:R-:W-:-:S07]  /*0620*/  MOV R8, R0 ;  /* 0x0000000000087202 */ /* 0x000fce0000000f00 */
.L_x_46:
[----:B------:R-:W-:Y:S05]  /*0630*/  BSYNC.RECONVERGENT B0 ;  /* 0x0000000000007941 */ /* 0x000fea0003800200 */
.L_x_45:
[----:B------:R-:W0:Y:S02]  /*0640*/  LDC.64 R2, c[0x0][0x390] ;  /* 0x0000e400ff027b82 */ /* 0x000e240000000a00 */
[----:B0-----:R-:W-:-:S13]  /*0650*/  ISETP.GE.AND P0, PT, R2, 0x1, PT ;  /* 0x000000010200780c */ /* 0x001fda0003f06270 */
[----:B------:R-:W-:Y:S05]  /*0660*/  @!P0 EXIT ;  /* 0x000000000000894d */ /* 0x000fea0003800000 */
[C---:B------:R-:W-:Y:S01]  /*0670*/  IADD3 R0, PT, PT, R12.reuse, -0x1, RZ ;  /* 0xffffffff0c007810 */ /* 0x040fe20007ffe0ff */
[C---:B------:R-:W-:Y:S01]  /*0680*/  IMAD.IADD R10, R12.reuse, 0x1, R3 ;  /* 0x000000010c0a7824 */ /* 0x040fe200078e0203 */
[----:B------:R-:W-:Y:S01]  /*0690*/  ISETP.GT.U32.AND P0, PT, R12, 0x5, PT ;  /* 0x000000050c00780c */ /* 0x000fe20003f04070 */
[----:B------:R-:W-:Y:S01]  /*06a0*/  HFMA2 R26, -RZ, RZ, 0, 5.9604644775390625e-08 ;  /* 0x00000001ff1a7431 */ /* 0x000fe200000001ff */
[----:B------:R-:W-:Y:S01]  /*06b0*/  I2FP.F32.U32 R0, R0 ;  /* 0x0000000000007245 */ /* 0x000fe20000201000 */
[----:B------:R-:W-:Y:S01]  /*06c0*/  IMAD.MOV R11, RZ, RZ, -R2 ;  /* 0x000000ffff0b7224 */ /* 0x000fe200078e0a02 */
[----:B------:R-:W-:Y:S01]  /*06d0*/  PRMT R12, RZ, 0x7610, R12 ;  /* 0x00007610ff0c7816 */ /* 0x000fe2000000000c */
[----:B------:R-:W-:Y:S01]  /*06e0*/  IMAD.MOV.U32 R13, RZ, RZ, RZ ;  /* 0x000000ffff0d7224 */ /* 0x000fe200078e00ff */
[----:B------:R-:W-:Y:S01]  /*06f0*/  CS2R R16, SRZ ;  /* 0x0000000000107805 */ /* 0x000fe2000001ff00 */
[----:B------:R-:W-:Y:S01]  /*0700*/  IMAD.MOV.U32 R14, RZ, RZ, 0x3f800000 ;  /* 0x3f800000ff0e7424 */ /* 0x000fe200078e00ff */
[----:B------:R-:W-:Y:S01]  /*0710*/  CS2R R18, SRZ ;  /* 0x0000000000127805 */ /* 0x000fe2000001ff00 */
[----:B------:R-:W-:Y:S01]  /*0720*/  IMAD.MOV.U32 R15, RZ, RZ, RZ ;  /* 0x000000ffff0f7224 */ /* 0x000fe200078e00ff */
[----:B------:R-:W-:Y:S01]  /*0730*/  MOV R31, RZ ;  /* 0x000000ff001f7202 */ /* 0x000fe20000000f00 */
[----:B------:R-:W-:Y:S01]  /*0740*/  IMAD.MOV.U32 R28, RZ, RZ, RZ ;  /* 0x000000ffff1c7224 */ /* 0x000fe200078e00ff */
[----:B------:R-:W-:-:S02]  /*0750*/  CS2R R20, SRZ ;  /* 0x0000000000147805 */ /* 0x000fc4000001ff00 */
[----:B------:R-:W-:Y:S02]  /*0760*/  CS2R R22, SRZ ;  /* 0x0000000000167805 */ /* 0x000fe4000001ff00 */
[----:B------:R-:W-:Y:S01]  /*0770*/  CS2R R24, SRZ ;  /* 0x0000000000187805 */ /* 0x000fe2000001ff00 */
[----:B------:R-:W-:Y:S01]  /*0780*/  IMAD.MOV R29, RZ, RZ, -R10 ;  /* 0x000000ffff1d7224 */ /* 0x000fe200078e0a0a */
[----:B------:R-:W-:-:S07]  /*0790*/  FSEL R27, R0, 5, P0 ;  /* 0x40a00000001b7808 */ /* 0x000fce0000000000 */
.L_x_53:
[----:B0-----:R-:W0:Y:S02]  /*07a0*/  S2R R0, SR_TID.X ;  /* 0x0000000000007919 */ /* 0x001e240000002100 */
[----:B0-----:R-:W-:Y:S01]  /*07b0*/  LOP3.LUT P0, RZ, R0, 0x1f, RZ, 0xc0, !PT ;  /* 0x0000001f00ff7812 */ /* 0x001fe2000780c0ff */
[----:B------:R-:W-:-:S12]  /*07c0*/  IMAD.MOV.U32 R0, RZ, RZ, RZ ;  /* 0x000000ffff007224 */ /* 0x000fd800078e00ff */
[----:B------:R-:W-:Y:S01]  /*07d0*/  @!P0 MOV R2, R9 ;  /* 0x0000000900028202 */ /* 0x000fe20000000f00 */
[----:B------:R-:W-:-:S05]  /*07e0*/  @!P0 IMAD.MOV.U32 R3, RZ, RZ, R6 ;  /* 0x000000ffff038224 */ /* 0x000fca00078e0006 */
[----:B------:R0:W2:Y:S01]  /*07f0*/  @!P0 LDG.E.CONSTANT R0, desc[UR6][R2.64] ;  /* 0x0000000602008981 */ /* 0x0000a2000c1e9900 */
[----:B------:R-:W-:Y:S01]  /*0800*/  VIADD R5, R26, 0xffffffff ;  /* 0xffffffff1a057836 */ /* 0x000fe20000000000 */
[----:B------:R-:W-:-:S04]  /*0810*/  VOTE.ANY R33, PT, PT ;  /* 0x0000000000217806 */ /* 0x000fc800038e0100 */
[----:B------:R-:W-:Y:S01]  /*0820*/  ISETP.GE.AND P0, PT, R5, R10, PT ;  /* 0x0000000a0500720c */ /* 0x000fe20003f06270 */
[----:B------:R-:W-:Y:S05]  /*0830*/  WARPSYNC R33 ;  /* 0x0000000021007348 */ /* 0x000fea0003800000 */
[----:B------:R-:W-:Y:S01]  /*0840*/  BSSY.RECONVERGENT B0, `(.L_x_47) ;  /* 0x000005a000007945 */ /* 0x000fe20003800200 */
[----:B0-----:R-:W-:-:S06]  /*0850*/  IMAD.MOV.U32 R3, RZ, RZ, R31 ;  /* 0x000000ffff037224 */ /* 0x001fcc00078e001f */
[----:B------:R-:W0:Y:S01]  /*0860*/  @!P0 LDC.64 R4, c[0x0][0x3a0] ;  /* 0x0000e800ff048b82 */ /* 0x000e220000000a00 */
[----:B------:R-:W-:Y:S02]  /*0870*/  @!P0 MOV R35, 0x7fc00000 ;  /* 0x7fc0000000238802 */ /* 0x000fe40000000f00 */
[----:B------:R-:W-:-:S04]  /*0880*/  @!P0 ISETP.NE.AND P1, PT, R29, -0x1, PT ;  /* 0xffffffff1d00880c */ /* 0x000fc80003f25270 */
[----:B------:R-:W-:-:S04]  /*0890*/  @!P0 SEL R2, R12, 0x1, P1 ;  /* 0x000000010c028807 */ /* 0x000fc80000800000 */
[----:B------:R-:W-:Y:S01]  /*08a0*/  @!P0 PRMT R12, R2, 0x7610, R12 ;  /* 0x00007610020c8816 */ /* 0x000fe2000000000c */
[----:B0-----:R-:W-:-:S05]  /*08b0*/  @!P0 IMAD.WIDE R4, R7, 0x4, R4 ;  /* 0x0000000407048825 */ /* 0x001fca00078e0204 */
[----:B------:R-:W-:Y:S04]  /*08c0*/  @!P0 STG.E desc[UR6][R4.64], R35 ;  /* 0x0000002304008986 */ /* 0x000fe8000c101906 */
[----:B--2---:R-:W0:Y:S02]  /*08d0*/  SHFL.IDX PT, R0, R0, RZ, 0x1f ;  /* 0x00001fff00007589 */ /* 0x004e2400000e0000 */
[----:B0-----:R-:W-:-:S05]  /*08e0*/  FMUL R30, R0, 100 ;  /* 0x42c80000001e7820 */ /* 0x001fca0000400000 */
[----:B------:R-:W-:Y:S01]  /*08f0*/  @!P0 FSEL R31, R30, R31, !P1 ;  /* 0x0000001f1e1f8208 */ /* 0x000fe20004800000 */
[----:B------:R-:W-:Y:S06]  /*0900*/  @!P0 BRA `(.L_x_48) ;  /* 0x0000000400348947 */ /* 0x000fec0003800000 */
[----:B------:R-:W-:Y:S01]  /*0910*/  FADD R5, R30, -R3 ;  /* 0x800000031e057221 */ /* 0x000fe20000000000 */
[----:B------:R-:W-:Y:S01]  /*0920*/  FADD R0, -R8, 1 ;  /* 0x3f80000008007421 */ /* 0x000fe20000000100 */
[----:B------:R-:W-:Y:S01]  /*0930*/  FSETP.GTU.AND P0, PT, R27, R14, PT ;  /* 0x0000000e1b00720b */ /* 0x000fe20003f0c000 */
[----:B------:R-:W-:Y:S01]  /*0940*/  BSSY.RECONVERGENT B1, `(.L_x_49) ;  /* 0x0000045000017945 */ /* 0x000fe20003800200 */
[----:B------:R-:W-:Y:S01]  /*0950*/  FMUL R2, |R5|, R8 ;  /* 0x0000000805027220 */ /* 0x000fe20000400200 */
[----:B------:R-:W-:Y:S01]  /*0960*/  FSETP.NEU.AND P2, PT, R30, R3, PT ;  /* 0x000000031e00720b */ /* 0x000fe20003f4d000 */
[----:B------:R-:W-:Y:S01]  /*0970*/  IMAD.MOV.U32 R33, RZ, RZ, 0x42480000 ;  /* 0x42480000ff217424 */ /* 0x000fe200078e00ff */
[----:B------:R-:W-:Y:S01]  /*0980*/  FSEL R14, R27, R14, !P0 ;  /* 0x0000000e1b0e7208 */ /* 0x000fe20004000000 */
[----:B------:R-:W-:-:S04]  /*0990*/  FFMA R19, R19, R0, R2 ;  /* 0x0000000013137223 */ /* 0x000fc80000000002 */
[----:B------:R-:W-:Y:S01]  /*09a0*/  FMUL R31, R19, R8 ;  /* 0x00000008131f7220 */ /* 0x000fe20000400000 */
[----:B------:R-:W-:-:S03]  /*09b0*/  FADD R14, R14, 1 ;  /* 0x3f8000000e0e7421 */ /* 0x000fc60000000000 */
[----:B------:R-:W-:Y:S02]  /*09c0*/  FFMA R18, R18, R0, R31 ;  /* 0x0000000012127223 */ /* 0x000fe4000000001f */
[----:B------:R-:W-:Y:S02]  /*09d0*/  FSETP.GE.AND P1, PT, R27, R14, PT ;  /* 0x0000000e1b00720b */ /* 0x000fe40003f26000 */
[----:B------:R-:W-:-:S04]  /*09e0*/  FMUL R2, R18, 0.5 ;  /* 0x3f00000012027820 */ /* 0x000fc80000400000 */
[----:B------:R-:W-:Y:S01]  /*09f0*/  FFMA R31, R19, 1.5, -R2 ;  /* 0x3fc00000131f7823 */ /* 0x000fe20000000802 */
[----:B------:R-:W-:-:S03]  /*0a00*/  FMUL R2, R5, R8 ;  /* 0x0000000805027220 */ /* 0x000fc60000400000 */
[----:B------:R-:W-:Y:S01]  /*0a10*/  FMUL R4, R31, R8 ;  /* 0x000000081f047220 */ /* 0x000fe20000400000 */
[-C--:B------:R-:W-:Y:S02]  /*0a20*/  FFMA R21, R21, R0.reuse, R2 ;  /* 0x0000000015157223 */ /* 0x080fe40000000002 */
[----:B------:R-:W-:Y:S01]  /*0a30*/  @P1 FSEL R28, R28, 1, !P2 ;  /* 0x3f8000001c1c1808 */ /* 0x000fe20005000000 */
[----:B------:R-:W-:Y:S01]  /*0a40*/  FFMA R17, R17, R0, R4 ;  /* 0x0000000011117223 */ /* 0x000fe20000000004 */
[-C--:B------:R-:W-:Y:S02]  /*0a50*/  FMUL R5, R21, R8.reuse ;  /* 0x0000000815057220 */ /* 0x080fe40000400000 */
[----:B------:R-:W-:Y:S01]  /*0a60*/  FSETP.NEU.AND P1, PT, R28, RZ, PT ;  /* 0x000000ff1c00720b */ /* 0x000fe20003f2d000 */
[----:B------:R-:W-:Y:S01]  /*0a70*/  FMUL R31, R17, R8 ;  /* 0x00000008111f7220 */ /* 0x000fe20000400000 */
[----:B------:R-:W-:-:S03]  /*0a80*/  FFMA R22, R22, R0, R5 ;  /* 0x0000000016167223 */ /* 0x000fc60000000005 */
[----:B------:R-:W-:Y:S01]  /*0a90*/  FFMA R16, R16, R0, R31 ;  /* 0x0000000010107223 */ /* 0x000fe2000000001f */
[----:B------:R-:W-:-:S03]  /*0aa0*/  FMUL R2, R22, 0.5 ;  /* 0x3f00000016027820 */ /* 0x000fc60000400000 */
[----:B------:R-:W-:Y:S01]  /*0ab0*/  FMUL R4, R16, 0.5 ;  /* 0x3f00000010047820 */ /* 0x000fe20000400000 */
[----:B------:R-:W-:-:S03]  /*0ac0*/  FFMA R5, R21, 1.5, -R2 ;  /* 0x3fc0000015057823 */ /* 0x000fc60000000802 */
[----:B------:R-:W-:Y:S01]  /*0ad0*/  FFMA R31, R17, 1.5, -R4 ;  /* 0x3fc00000111f7823 */ /* 0x000fe20000000804 */
[----:B------:R-:W-:-:S03]  /*0ae0*/  FMUL R2, R5, R8 ;  /* 0x0000000805027220 */ /* 0x000fc60000400000 */
[----:B------:R-:W-:Y:S01]  /*0af0*/  FMUL R4, R31, R8 ;  /* 0x000000081f047220 */ /* 0x000fe20000400000 */
[----:B------:R-:W-:-:S03]  /*0b00*/  FFMA R23, R23, R0, R2 ;  /* 0x0000000017177223 */ /* 0x000fc60000000002 */
[----:B------:R-:W-:Y:S01]  /*0b10*/  FFMA R15, R15, R0, R4 ;  /* 0x000000000f0f7223 */ /* 0x000fe20000000004 */
[----:B------:R-:W-:Y:S01]  /*0b20*/  FADD R4, R27, -R14 ;  /* 0x8000000e1b047221 */ /* 0x000fe20000000000 */
[-C--:B------:R-:W-:Y:S02]  /*0b30*/  FMUL R3, R23, R8.reuse ;  /* 0x0000000817037220 */ /* 0x080fe40000400000 */
[----:B------:R-:W-:Y:S02]  /*0b40*/  FMUL R2, R15, R8 ;  /* 0x000000080f027220 */ /* 0x000fe40000400000 */
[----:B------:R-:W-:Y:S01]  /*0b50*/  FSETP.GTU.AND P0, PT, |R4|, 9.9999999600419720025e-13, PT ;  /* 0x2b8cbccc0400780b */ /* 0x000fe20003f0c200 */
[-C--:B------:R-:W-:Y:S01]  /*0b60*/  FFMA R24, R24, R0.reuse, R3 ;  /* 0x0000000018187223 */ /* 0x080fe20000000003 */
[----:B------:R-:W-:-:S03]  /*0b70*/  FFMA R13, R13, R0, R2 ;  /* 0x000000000d0d7223 */ /* 0x000fc60000000002 */
[----:B------:R-:W-:Y:S01]  /*0b80*/  FMUL R2, R24, 0.5 ;  /* 0x3f00000018027820 */ /* 0x000fe20000400000 */
[----:B------:R-:W-:-:S03]  /*0b90*/  FMUL R4, R13, 0.5 ;  /* 0x3f0000000d047820 */ /* 0x000fc60000400000 */
[----:B------:R-:W-:Y:S01]  /*0ba0*/  FFMA R5, R23, 1.5, -R2 ;  /* 0x3fc0000017057823 */ /* 0x000fe20000000802 */
[----:B------:R-:W-:-:S03]  /*0bb0*/  FFMA R3, R15, 1.5, -R4 ;  /* 0x3fc000000f037823 */ /* 0x000fc60000000804 */
[----:B------:R-:W-:Y:S01]  /*0bc0*/  @!P0 FSEL R14, R14, RZ, P1 ;  /* 0x000000ff0e0e8208 */ /* 0x000fe20000800000 */
[----:B------:R-:W-:Y:S01]  /*0bd0*/  FMUL R2, R5, R8 ;  /* 0x0000000805027220 */ /* 0x000fe20000400000 */
[----:B------:R-:W-:Y:S02]  /*0be0*/  FSETP.GT.AND P0, PT, R3, 1.00000001335143196e-10, PT ;  /* 0x2edbe6ff0300780b */ /* 0x000fe40003f04000 */
[----:B------:R-:W-:Y:S01]  /*0bf0*/  LOP3.LUT P1, RZ, R12, 0xff, RZ, 0xc0, !PT ;  /* 0x000000ff0cff7812 */ /* 0x000fe2000782c0ff */
[----:B------:R-:W-:Y:S01]  /*0c00*/  FFMA R25, R25, R0, R2 ;  /* 0x0000000019197223 */ /* 0x000fe20000000002 */
[----:B------:R-:W-:-:S03]  /*0c10*/  FSETP.GEU.OR P0, PT, R27, R14, !P0 ;  /* 0x0000000e1b00720b */ /* 0x000fc6000470e400 */
[----:B------:R-:W-:Y:S01]  /*0c20*/  FMUL R5, R25, R8 ;  /* 0x0000000819057220 */ /* 0x000fe20000400000 */
[----:B------:R-:W-:-:S03]  /*0c30*/  PLOP3.LUT P0, PT, P0, P1, PT, 0xf2, 0x2f ;  /* 0x00000000002f781c */ /* 0x000fc60000703e72 */
[----:B------:R-:W-:-:S10]  /*0c40*/  FFMA R20, R20, R0, R5 ;  /* 0x0000000014147223 */ /* 0x000fd40000000005 */
        /* <DEDUP_REMOVED lines=13> */
[----:B------:R-:W-:Y:S05]  /*0d20*/  CALL.REL.NOINC `($__internal_1_$__cuda_sm3x_div_rn_noftz_f32_slowpath) ;  /* 0x0000000000547944 */ /* 0x000fea0003c00000 */
[----:B------:R-:W-:-:S07]  /*0d30*/  MOV R2, R0 ;  /* 0x0000000000027202 */ /* 0x000fce0000000f00 */
.L_x_52:
[----:B------:R-:W-:Y:S05]  /*0d40*/  BSYNC.RECONVERGENT B2 ;  /* 0x0000000000027941 */ /* 0x000fea0003800200 */
.L_x_51:
[----:B------:R-:W-:-:S04]  /*0d50*/  FADD R2, R2, 1 ;  /* 0x3f80000002027421 */ /* 0x000fc80000000000 */
[----:B------:R-:W-:-:S05]  /*0d60*/  FMUL R2, R2, 50 ;  /* 0x4248000002027820 */ /* 0x000fca0000400000 */
[----:B------:R-:W-:-:S04]  /*0d70*/  FMNMX R2, R2, 100, PT ;  /* 0x42c8000002027809 */ /* 0x000fc80003800000 */
[----:B------:R-:W-:-:S07]  /*0d80*/  FMNMX R33, RZ, R2, !PT ;  /* 0x00000002ff217209 */ /* 0x000fce0007800000 */
.L_x_50:
[----:B------:R-:W-:Y:S05]  /*0d90*/  BSYNC.RECONVERGENT B1 ;  /* 0x0000000000017941 */ /* 0x000fea0003800200 */
.L_x_49:
[----:B------:R-:W0:Y:S01]  /*0da0*/  LDC.64 R2, c[0x0][0x3a0] ;  /* 0x0000e800ff027b82 */ /* 0x000e220000000a00 */
[----:B------:R-:W-:Y:S02]  /*0db0*/  IMAD.MOV.U32 R31, RZ, RZ, R30 ;  /* 0x000000ffff1f7224 */ /* 0x000fe400078e001e */
[----:B0-----:R-:W-:-:S05]  /*0dc0*/  IMAD.WIDE R2, R7, 0x4, R2 ;  /* 0x0000000407027825 */ /* 0x001fca00078e0202 */
[----:B------:R0:W-:Y:S02]  /*0dd0*/  STG.E desc[UR6][R2.64], R33 ;  /* 0x0000002102007986 */ /* 0x0001e4000c101906 */
.L_x_48:
[----:B------:R-:W-:Y:S05]  /*0de0*/  BSYNC.RECONVERGENT B0 ;  /* 0x0000000000007941 */ /* 0x000fea0003800200 */
.L_x_47:
[----:B------:R-:W-:Y:S01]  /*0df0*/  VIADD R11, R11, 0x1 ;  /* 0x000000010b0b7836 */ /* 0x000fe20000000000 */
[----:B------:R-:W-:-:S04]  /*0e00*/  IADD3 R9, P1, PT, R9, 0x4, RZ ;  /* 0x0000000409097810 */ /* 0x000fc80007f3e0ff */
[----:B------:R-:W-:Y:S02]  /*0e10*/  ISETP.NE.AND P0, PT, R11, RZ, PT ;  /* 0x000000ff0b00720c */ /* 0x000fe40003f05270 */
[----:B------:R-:W-:-:S11]  /*0e20*/  IADD3.X R6, PT, PT, RZ, R6, RZ, P1, !PT ;  /* 0x00000006ff067210 */ /* 0x000fd60000ffe4ff */
[----:B------:R-:W-:Y:S05]  /*0e30*/  @!P0 EXIT ;  /* 0x000000000000894d */ /* 0x000fea0003800000 */
[----:B------:R-:W-:Y:S01]  /*0e40*/  VIADD R26, R26, 0x1 ;  /* 0x000000011a1a7836 */ /* 0x000fe20000000000 */
[----:B------:R-:W-:Y:S01]  /*0e50*/  IADD3 R7, PT, PT, R7, 0x1, RZ ;  /* 0x0000000107077810 */ /* 0x000fe20007ffe0ff */
[----:B------:R-:W-:Y:S01]  /*0e60*/  VIADD R29, R29, 0x1 ;  /* 0x000000011d1d7836 */ /* 0x000fe20000000000 */
[----:B------:R-:W-:Y:S06]  /*0e70*/  BRA `(.L_x_53) ;  /* 0xfffffff800487947 */ /* 0x000fec000383ffff */
        .weak           $__internal_1_$__cuda_sm3x_div_rn_noftz_f32_slowpath
        .type           $__internal_1_$__cuda_sm3x_div_rn_noftz_f32_slowpath,@function
        .size           $__internal_1_$__cuda_sm3x_div_rn_noftz_f32_slowpath,(.L_x_94 - $__internal_1_$__cuda_sm3x_div_rn_noftz_f32_slowpath)
$__internal_1_$__cuda_sm3x_div_rn_noftz_f32_slowpath:
[----:B------:R-:W-:Y:S01]  /*0e80*/  SHF.R.U32.HI R4, RZ, 0x17, R3 ;  /* 0x00000017ff047819 */ /* 0x000fe20000011603 */
[----:B------:R-:W-:Y:S01]  /*0e90*/  BSSY.RECONVERGENT B3, `(.L_x_54) ;  /* 0x0000062000037945 */ /* 0x000fe20003800200 */
[----:B------:R-:W-:Y:S02]  /*0ea0*/  SHF.R.U32.HI R31, RZ, 0x17, R0 ;  /* 0x00000017ff1f7819 */ /* 0x000fe40000011600 */
[----:B------:R-:W-:Y:S02]  /*0eb0*/  LOP3.LUT R4, R4, 0xff, RZ, 0xc0, !PT ;  /* 0x000000ff04047812 */ /* 0x000fe400078ec0ff */
[----:B------:R-:W-:-:S03]  /*0ec0*/  LOP3.LUT R31, R31, 0xff, RZ, 0xc0, !PT ;  /* 0x000000ff1f1f7812 */ /* 0x000fc600078ec0ff */
[----:B------:R-:W-:Y:S02]  /*0ed0*/  VIADD R33, R4, 0xffffffff ;  /* 0xffffffff04217836 */ /* 0x000fe40000000000 */
[----:B------:R-:W-:-:S03]  /*0ee0*/  VIADD R32, R31, 0xffffffff ;  /* 0xffffffff1f207836 */ /* 0x000fc60000000000 */
        /* <DEDUP_REMOVED lines=10> */
[C---:B------:R-:W-:Y:S02]  /*0f90*/  FSETP.NEU.FTZ.AND P2, PT, |R0|.reuse, +INF , PT ;  /* 0x7f8000000000780b */ /* 0x040fe40003f5d200 */
        /* <DEDUP_REMOVED lines=11> */
[----:B------:R-:W-:Y:S02]  /*1050*/  @P0 IMAD.MOV.U32 R5, RZ, RZ, RZ ;  /* 0x000000ffff050224 */ /* 0x000fe400078e00ff */
[----:B------:R-:W-:Y:S01]  /*1060*/  @!P0 FFMA R0, R0, 1.84467440737095516160e+19, RZ ;  /* 0x5f80000000008823 */ /* 0x000fe200000000ff */
[----:B------:R-:W-:Y:S02]  /*1070*/  @!P0 IMAD.MOV.U32 R5, RZ, RZ, -0x40 ;  /* 0xffffffc0ff058424 */ /* 0x000fe400078e00ff */
[----:B------:R-:W-:-:S03]  /*1080*/  @!P1 FFMA R3, R3, 1.84467440737095516160e+19, RZ ;  /* 0x5f80000003039823 */ /* 0x000fc600000000ff */
[----:B------:R-:W-:-:S07]  /*1090*/  @!P1 IADD3 R5, PT, PT, R5, 0x40, RZ ;  /* 0x0000004005059810 */ /* 0x000fce0007ffe0ff */
.L_x_55:
[----:B------:R-:W-:Y:S01]  /*10a0*/  LEA R32, R4, 0xc0800000, 0x17 ;  /* 0xc080000004207811 */ /* 0x000fe200078eb8ff */
[----:B------:R-:W-:Y:S01]  /*10b0*/  BSSY.RECONVERGENT B4, `(.L_x_60) ;  /* 0x0000036000047945 */ /* 0x000fe20003800200 */
[----:B------:R-:W-:-:S03]  /*10c0*/  IADD3 R31, PT, PT, R31, -0x7f, RZ ;  /* 0xffffff811f1f7810 */ /* 0x000fc60007ffe0ff */
[----:B------:R-:W-:Y:S02]  /*10d0*/  IMAD.IADD R34, R3, 0x1, -R32 ;  /* 0x0000000103227824 */ /* 0x000fe400078e0a20 */
[C---:B------:R-:W-:Y:S02]  /*10e0*/  IMAD R0, R31.reuse, -0x800000, R0 ;  /* 0xff8000001f007824 */ /* 0x040fe400078e0200 */
[----:B------:R0:W1:Y:S01]  /*10f0*/  MUFU.RCP R32, R34 ;  /* 0x0000002200207308 */ /* 0x0000620000001000 */
[----:B------:R-:W-:Y:S01]  /*1100*/  FADD.FTZ R33, -R34, -RZ ;  /* 0x800000ff22217221 */ /* 0x000fe20000010100 */
[----:B0-----:R-:W-:-:S05]  /*1110*/  IADD3 R34, PT, PT, R31, 0x7f, -R4 ;  /* 0x0000007f1f227810 */ /* 0x001fca0007ffe804 */
[----:B------:R-:W-:Y:S02]  /*1120*/  IMAD.IADD R5, R34, 0x1, R5 ;  /* 0x0000000122057824 */ /* 0x000fe400078e0205 */
[----:B-1----:R-:W-:-:S04]  /*1130*/  FFMA R3, R32, R33, 1 ;  /* 0x3f80000020037423 */ /* 0x002fc80000000021 */
[----:B------:R-:W-:-:S04]  /*1140*/  FFMA R3, R32, R3, R32 ;  /* 0x0000000320037223 */ /* 0x000fc80000000020 */
[----:B------:R-:W-:-:S04]  /*1150*/  FFMA R32, R0, R3, RZ ;  /* 0x0000000300207223 */ /* 0x000fc800000000ff */
[----:B------:R-:W-:-:S04]  /*1160*/  FFMA R35, R33, R32, R0 ;  /* 0x0000002021237223 */ /* 0x000fc80000000000 */
[----:B------:R-:W-:-:S04]  /*1170*/  FFMA R32, R3, R35, R32 ;  /* 0x0000002303207223 */ /* 0x000fc80000000020 */
[----:B------:R-:W-:-:S04]  /*1180*/  FFMA R33, R33, R32, R0 ;  /* 0x0000002021217223 */ /* 0x000fc80000000000 */
[----:B------:R-:W-:-:S05]  /*1190*/  FFMA R0, R3, R33, R32 ;  /* 0x0000002103007223 */ /* 0x000fca0000000020 */
[----:B------:R-:W-:-:S04]  /*11a0*/  SHF.R.U32.HI R4, RZ, 0x17, R0 ;  /* 0x00000017ff047819 */ /* 0x000fc80000011600 */
[----:B------:R-:W-:-:S04]  /*11b0*/  LOP3.LUT R4, R4, 0xff, RZ, 0xc0, !PT ;  /* 0x000000ff04047812 */ /* 0x000fc800078ec0ff */
[----:B------:R-:W-:-:S05]  /*11c0*/  IADD3 R4, PT, PT, R4, R5, RZ ;  /* 0x0000000504047210 */ /* 0x000fca0007ffe0ff */
[----:B------:R-:W-:-:S05]  /*11d0*/  VIADD R31, R4, 0xffffffff ;  /* 0xffffffff041f7836 */ /* 0x000fca0000000000 */
        /* <DEDUP_REMOVED lines=9> */
[-CC-:B------:R-:W-:Y:S01]  /*1270*/  FFMA.RZ R5, R3, R33.reuse, R32.reuse ;  /* 0x0000002103057223 */ /* 0x180fe2000000c020 */
[C---:B------:R-:W-:Y:S02]  /*1280*/  IADD3 R34, PT, PT, R4.reuse, 0x20, RZ ;  /* 0x0000002004227810 */ /* 0x040fe40007ffe0ff */
[C---:B------:R-:W-:Y:S02]  /*1290*/  ISETP.NE.AND P2, PT, R4.reuse, RZ, PT ;  /* 0x000000ff0400720c */ /* 0x040fe40003f45270 */
[----:B------:R-:W-:Y:S01]  /*12a0*/  LOP3.LUT R31, R5, 0x7fffff, RZ, 0xc0, !PT ;  /* 0x007fffff051f7812 */ /* 0x000fe200078ec0ff */
[CCC-:B------:R-:W-:Y:S01]  /*12b0*/  FFMA.RP R5, R3.reuse, R33.reuse, R32.reuse ;  /* 0x0000002103057223 */ /* 0x1c0fe20000008020 */
[----:B------:R-:W-:Y:S01]  /*12c0*/  ISETP.NE.AND P1, PT, R4, RZ, PT ;  /* 0x000000ff0400720c */ /* 0x000fe20003f25270 */
[----:B------:R-:W-:Y:S01]  /*12d0*/  FFMA.RM R32, R3, R33, R32 ;  /* 0x0000002103207223 */ /* 0x000fe20000004020 */
[----:B------:R-:W-:Y:S01]  /*12e0*/  LOP3.LUT R31, R31, 0x800000, RZ, 0xfc, !PT ;  /* 0x008000001f1f7812 */ /* 0x000fe200078efcff */
[----:B------:R-:W-:-:S03]  /*12f0*/  IMAD.MOV R4, RZ, RZ, -R4 ;  /* 0x000000ffff047224 */ /* 0x000fc600078e0a04 */
[----:B------:R-:W-:Y:S02]  /*1300*/  SHF.L.U32 R34, R31, R34, RZ ;  /* 0x000000221f227219 */ /* 0x000fe400000006ff */
[----:B------:R-:W-:Y:S02]  /*1310*/  FSETP.NEU.FTZ.AND P0, PT, R5, R32, PT ;  /* 0x000000200500720b */ /* 0x000fe40003f1d000 */
[----:B------:R-:W-:Y:S02]  /*1320*/  SEL R4, R4, RZ, P2 ;  /* 0x000000ff04047207 */ /* 0x000fe40001000000 */
[----:B------:R-:W-:Y:S02]  /*1330*/  ISETP.NE.AND P1, PT, R34, RZ, P1 ;  /* 0x000000ff2200720c */ /* 0x000fe40000f25270 */
[----:B------:R-:W-:Y:S02]  /*1340*/  SHF.R.U32.HI R4, RZ, R4, R31 ;  /* 0x00000004ff047219 */ /* 0x000fe4000001161f */
[----:B------:R-:W-:-:S02]  /*1350*/  PLOP3.LUT P0, PT, P0, P1, PT, 0xf8, 0x8f ;  /* 0x00000000008f781c */ /* 0x000fc40000703f70 */
[----:B------:R-:W-:Y:S02]  /*1360*/  SHF.R.U32.HI R32, RZ, 0x1, R4 ;  /* 0x00000001ff207819 */ /* 0x000fe40000011604 */
[----:B------:R-:W-:-:S04]  /*1370*/  SEL R3, RZ, 0x1, !P0 ;  /* 0x00000001ff037807 */ /* 0x000fc80004000000 */
[----:B------:R-:W-:-:S04]  /*1380*/  LOP3.LUT R3, R3, 0x1, R32, 0xf8, !PT ;  /* 0x0000000103037812 */ /* 0x000fc800078ef820 */
[----:B------:R-:W-:-:S04]  /*1390*/  LOP3.LUT R3, R3, R4, RZ, 0xc0, !PT ;  /* 0x0000000403037212 */ /* 0x000fc800078ec0ff */
[----:B------:R-:W-:-:S04]  /*13a0*/  IADD3 R3, PT, PT, R32, R3, RZ ;  /* 0x0000000320037210 */ /* 0x000fc80007ffe0ff */
[----:B------:R-:W-:Y:S01]  /*13b0*/  LOP3.LUT R0, R3, R0, RZ, 0xfc, !PT ;  /* 0x0000000003007212 */ /* 0x000fe200078efcff */
[----:B------:R-:W-:Y:S06]  /*13c0*/  BRA `(.L_x_63) ;  /* 0x0000000000107947 */ /* 0x000fec0003800000 */
.L_x_62:
[----:B------:R-:W-:-:S04]  /*13d0*/  LOP3.LUT R0, R0, 0x80000000, RZ, 0xc0, !PT ;  /* 0x8000000000007812 */ /* 0x000fc800078ec0ff */
[----:B------:R-:W-:Y:S01]  /*13e0*/  LOP3.LUT R0, R0, 0x7f800000, RZ, 0xfc, !PT ;  /* 0x7f80000000007812 */ /* 0x000fe200078efcff */
[----:B------:R-:W-:Y:S06]  /*13f0*/  BRA `(.L_x_63) ;  /* 0x0000000000047947 */ /* 0x000fec0003800000 */
.L_x_61:
[----:B------:R-:W-:-:S07]  /*1400*/  IMAD R0, R5, 0x800000, R0 ;  /* 0x0080000005007824 */ /* 0x000fce00078e0200 */
.L_x_63:
[----:B------:R-:W-:Y:S05]  /*1410*/  BSYNC.RECONVERGENT B4 ;  /* 0x0000000000047941 */ /* 0x000fea0003800200 */
.L_x_60:
[----:B------:R-:W-:Y:S05]  /*1420*/  BRA `(.L_x_64) ;  /* 0x0000000000207947 */ /* 0x000fea0003800000 */
.L_x_59:
[----:B------:R-:W-:-:S04]  /*1430*/  LOP3.LUT R0, R3, 0x80000000, R0, 0x48, !PT ;  /* 0x8000000003007812 */ /* 0x000fc800078e4800 */
[----:B------:R-:W-:Y:S01]  /*1440*/  LOP3.LUT R0, R0, 0x7f800000, RZ, 0xfc, !PT ;  /* 0x7f80000000007812 */ /* 0x000fe200078efcff */
[----:B------:R-:W-:Y:S06]  /*1450*/  BRA `(.L_x_64) ;  /* 0x0000000000147947 */ /* 0x000fec0003800000 */
.L_x_58:
[----:B------:R-:W-:Y:S01]  /*1460*/  LOP3.LUT R0, R3, 0x80000000, R0, 0x48, !PT ;  /* 0x8000000003007812 */ /* 0x000fe200078e4800 */
[----:B------:R-:W-:Y:S06]  /*1470*/  BRA `(.L_x_64) ;  /* 0x00000000000c7947 */ /* 0x000fec0003800000 */
.L_x_57:
[----:B------:R-:W0:Y:S01]  /*1480*/  MUFU.RSQ R0, -QNAN ;  /* 0xffc0000000007908 */ /* 0x000e220000001400 */
[----:B------:R-:W-:Y:S05]  /*1490*/  BRA `(.L_x_64) ;  /* 0x0000000000047947 */ /* 0x000fea0003800000 */
.L_x_56:
[----:B------:R-:W-:-:S07]  /*14a0*/  FADD.FTZ R0, R0, R3 ;  /* 0x0000000300007221 */ /* 0x000fce0000010000 */
.L_x_64:
[----:B------:R-:W-:Y:S05]  /*14b0*/  BSYNC.RECONVERGENT B3 ;  /* 0x0000000000037941 */ /* 0x000fea0003800200 */
.L_x_54:
[----:B------:R-:W-:-:S04]  /*14c0*/  HFMA2 R3, -RZ, RZ, 0, 0 ;  /* 0x00000000ff037431 */ /* 0x000fc800000001ff */
[----:B0-----:R-:W-:Y:S05]  /*14d0*/  RET.REL.NODEC R2 `(rsx_batch_f32) ;  /* 0xffffffe802c87950 */ /* 0x001fea0003c3ffff */
.L_x_65:
        /* <DEDUP_REMOVED lines=10> */
.L_x_94:


//--------------------- .text.rsx_batch_tm_f32    --------------------------
	.section	.text.rsx_batch_tm_f32,"ax",@progbits
	.align	128
        .global         rsx_batch_tm_f32
        .type           rsx_batch_tm_f32,@function
        .size           rsx_batch_tm_f32,(.L_x_95 - rsx_batch_tm_f32)
        .other          rsx_batch_tm_f32,@"STO_CUDA_ENTRY STV_DEFAULT"
rsx_batch_tm_f32:
.text.rsx_batch_tm_f32:
[----:B------:R-:W-:Y:S01]  /*0000*/  LDC R1, c[0x0][0x37c] ;  /* 0x0000df00ff017b82 */ /* 0x000fe20000000800 */
[----:B------:R-:W0:Y:S07]  /*0010*/  S2R R5, SR_TID.X ;  /* 0x0000000000057919 */ /* 0x000e2e0000002100 */
[----:B------:R-:W0:Y:S08]  /*0020*/  S2UR UR4, SR_CTAID.X ;  /* 0x00000000000479c3 */ /* 0x000e300000002500 */
[----:B------:R-:W0:Y:S08]  /*0030*/  LDC R4, c[0x0][0x360] ;  /* 0x0000d800ff047b82 */ /* 0x000e300000000800 */
[----:B------:R-:W1:Y:S01]  /*0040*/  LDC R9, c[0x0][0x398] ;  /* 0x0000e600ff097b82 */ /* 0x000e620000000800 */
[----:B0-----:R-:W-:-:S05]  /*0050*/  IMAD R4, R4, UR4, R5 ;  /* 0x0000000404047c24 */ /* 0x001fca000f8e0205 */
[----:B-1----:R-:W-:-:S13]  /*0060*/  ISETP.GE.AND P0, PT, R4, R9, PT ;  /* 0x000000090400720c */ /* 0x002fda0003f06270 */
[----:B------:R-:W-:Y:S05]  /*0070*/  @P0 EXIT ;  /* 0x000000000000094d */ /* 0x000fea0003800000 */
[----:B------:R-:W0:Y:S01]  /*0080*/  LDC.64 R10, c[0x0][0x388] ;  /* 0x0000e200ff0a7b82 */ /* 0x000e220000000a00 */
[----:B------:R-:W1:Y:S01]  /*0090*/  LDCU.64 UR4, c[0x0][0x358] ;  /* 0x00006b00ff0477ac */ /* 0x000e620008000a00 */
[----:B------:R-:W2:Y:S01]  /*00a0*/  LDCU.64 UR6, c[0x0][0x380] ;  /* 0x00007000ff0677ac */ /* 0x000ea20008000a00 */
[----:B0-----:R-:W-:-:S06]  /*00b0*/  IMAD.WIDE R10, R4, 0x4, R10 ;  /* 0x00000004040a7825 */ /* 0x001fcc00078e020a */
[----:B-1----:R-:W3:Y:S01]  /*00c0*/  LDG.E.CONSTANT R10, desc[UR4][R10.64] ;  /* 0x000000040a0a7981 */ /* 0x002ee2000c1e9900 */
[----:B--2---:R-:W-:Y:S01]  /*00d0*/  IMAD.U32 R23, RZ, RZ, UR6 ;  /* 0x00000006ff177e24 */ /* 0x004fe2000f8e00ff */
[----:B------:R-:W-:Y:S01]  /*00e0*/  SHF.R.S32.HI R5, RZ, 0x1f, R4 ;  /* 0x0000001fff057819 */ /* 0x000fe20000011404 */
[----:B------:R-:W-:Y:S01]  /*00f0*/  IMAD.U32 R6, RZ, RZ, UR7 ;  /* 0x00000007ff067e24 */ /* 0x000fe2000f8e00ff */
[----:B---3--:R-:W-:-:S13]  /*0100*/  ISETP.GT.AND P0, PT, R10, RZ, PT ;  /* 0x000000ff0a00720c */ /* 0x008fda0003f04270 */
[----:B------:R-:W-:Y:S05]  /*0110*/  @P0 BRA `(.L_x_66) ;  /* 0x0000000400880947 */ /* 0x000fea0003800000 */
[----:B------:R-:W0:Y:S02]  /*0120*/  LDC R2, c[0x0][0x390] ;  /* 0x0000e400ff027b82 */ /* 0x000e240000000800 */
[----:B0-----:R-:W-:-:S13]  /*0130*/  ISETP.GE.AND P0, PT, R2, 0x1, PT ;  /* 0x000000010200780c */ /* 0x001fda0003f06270 */
[----:B------:R-:W-:Y:S05]  /*0140*/  @!P0 EXIT ;  /* 0x000000000000894d */ /* 0x000fea0003800000 */
[C---:B------:R-:W-:Y:S01]  /*0150*/  ISETP.GE.U32.AND P1, PT, R2.reuse, 0x8, PT ;  /* 0x000000080200780c */ /* 0x040fe20003f26070 */
[----:B------:R-:W-:Y:S01]  /*0160*/  IMAD.MOV.U32 R3, RZ, RZ, RZ ;  /* 0x000000ffff037224 */ /* 0x000fe200078e00ff */
[----:B------:R-:W-:Y:S02]  /*0170*/  LOP3.LUT R24, R2, 0x7, RZ, 0xc0, !PT ;  /* 0x0000000702187812 */ /* 0x000fe400078ec0ff */
[----:B------:R-:W-:Y:S02]  /*0180*/  SHF.R.S32.HI R0, RZ, 0x1f, R9 ;  /* 0x0000001fff007819 */ /* 0x000fe40000011409 */
[----:B------:R-:W-:-:S07]  /*0190*/  ISETP.NE.AND P0, PT, R24, RZ, PT ;  /* 0x000000ff1800720c */ /* 0x000fce0003f05270 */
[----:B------:R-:W-:Y:S06]  /*01a0*/  @!P1 BRA `(.L_x_67) ;  /* 0x0000000000909947 */ /* 0x000fec0003800000 */
[----:B------:R-:W0:Y:S01]  /*01b0*/  LDCU.64 UR6, c[0x0][0x3a0] ;  /* 0x00007400ff0677ac */ /* 0x000e220008000a00 */
[----:B------:R-:W-:Y:S01]  /*01c0*/  LOP3.LUT R3, R2, 0x7ffffff8, RZ, 0xc0, !PT ;  /* 0x7ffffff802037812 */ /* 0x000fe200078ec0ff */
[C---:B------:R-:W-:Y:S01]  /*01d0*/  IMAD.SHL.U32 R25, R9.reuse, 0x4, RZ ;  /* 0x0000000409197824 */ /* 0x040fe200078e00ff */
[C-C-:B------:R-:W-:Y:S02]  /*01e0*/  SHF.L.U64.HI R8, R9.reuse, 0x5, R0.reuse ;  /* 0x0000000509087819 */ /* 0x140fe40000010200 */
[----:B------:R-:W-:Y:S01]  /*01f0*/  SHF.L.U64.HI R27, R9, 0x2, R0 ;  /* 0x00000002091b7819 */ /* 0x000fe20000010200 */
[----:B------:R-:W-:Y:S01]  /*0200*/  IMAD.MOV R2, RZ, RZ, -R3 ;  /* 0x000000ffff027224 */ /* 0x000fe200078e0a03 */
[----:B0-----:R-:W-:-:S04]  /*0210*/  LEA R16, P1, R4, UR6, 0x2 ;  /* 0x0000000604107c11 */ /* 0x001fc8000f8210ff */
[----:B------:R-:W-:-:S09]  /*0220*/  LEA.HI.X R17, R4, UR7, R5, 0x2, P1 ;  /* 0x0000000704117c11 */ /* 0x000fd200088f1405 */
.L_x_68:
[----:B-1----:R-:W-:Y:S01]  /*0230*/  IADD3 R18, P1, PT, R16, R25, RZ ;  /* 0x0000001910127210 */ /* 0x002fe20007f3e0ff */
[----:B------:R-:W-:Y:S02]  /*0240*/  IMAD.MOV.U32 R29, RZ, RZ, 0x7fc00000 ;  /* 0x7fc00000ff1d7424 */ /* 0x000fe400078e00ff */
[----:B------:R-:W-:Y:S01]  /*0250*/  VIADD R2, R2, 0x8 ;  /* 0x0000000802027836 */ /* 0x000fe20000000000 */
[----:B------:R-:W-:Y:S02]  /*0260*/  IADD3.X R19, PT, PT, R17, R27, RZ, P1, !PT ;  /* 0x0000001b11137210 */ /* 0x000fe40000ffe4ff */
[-C--:B------:R-:W-:Y:S01]  /*0270*/  IADD3 R14, P1, PT, R18, R25.reuse, RZ ;  /* 0x00000019120e7210 */ /* 0x080fe20007f3e0ff */
[----:B------:R0:W-:Y:S04]  /*0280*/  STG.E desc[UR4][R16.64], R29 ;  /* 0x0000001d10007986 */ /* 0x0001e8000c101904 */
[--C-:B------:R-:W-:Y:S01]  /*0290*/  IMAD.X R15, R19, 0x1, R27.reuse, P1 ;  /* 0x00000001130f7824 */ /* 0x100fe200008e061b */
[-C--:B------:R-:W-:Y:S01]  /*02a0*/  IADD3 R10, P1, PT, R14, R25.reuse, RZ ;  /* 0x000000190e0a7210 */ /* 0x080fe20007f3e0ff */
[----:B------:R1:W-:Y:S04]  /*02b0*/  STG.E desc[UR4][R18.64], R29 ;  /* 0x0000001d12007986 */ /* 0x0003e8000c101904 */
[----:B------:R-:W-:Y:S01]  /*02c0*/  IMAD.X R11, R15, 0x1, R27, P1 ;  /* 0x000000010f0b7824 */ /* 0x000fe200008e061b */
[----:B------:R-:W-:Y:S01]  /*02d0*/  IADD3 R6, P1, PT, R10, R25, RZ ;  /* 0x000000190a067210 */ /* 0x000fe20007f3e0ff */
[----:B------:R1:W-:Y:S01]  /*02e0*/  STG.E desc[UR4][R14.64], R29 ;  /* 0x0000001d0e007986 */ /* 0x0003e2000c101904 */
[----:B0-----:R-:W-:-:S03]  /*02f0*/  LEA R16, P2, R9, R16, 0x5 ;  /* 0x0000001009107211 */ /* 0x001fc600078428ff */
[----:B------:R-:W-:Y:S01]  /*0300*/  IMAD.X R7, R11, 0x1, R27, P1 ;  /* 0x000000010b077824 */ /* 0x000fe200008e061b */
[----:B------:R-:W-:Y:S01]  /*0310*/  IADD3 R12, P1, PT, R6, R25, RZ ;  /* 0x00000019060c7210 */ /* 0x000fe20007f3e0ff */
[----:B------:R1:W-:Y:S01]  /*0320*/  STG.E desc[UR4][R10.64], R29 ;  /* 0x0000001d0a007986 */ /* 0x0003e2000c101904 */
[----:B------:R-:W-:-:S03]  /*0330*/  IMAD.X R17, R17, 0x1, R8, P2 ;  /* 0x0000000111117824 */ /* 0x000fc600010e0608 */
[----:B------:R-:W-:Y:S01]  /*0340*/  IMAD.X R13, R7, 0x1, R27, P1 ;  /* 0x00000001070d7824 */ /* 0x000fe200008e061b */
[----:B------:R-:W-:Y:S01]  /*0350*/  IADD3 R20, P1, PT, R12, R25, RZ ;  /* 0x000000190c147210 */ /* 0x000fe20007f3e0ff */
[----:B------:R1:W-:Y:S03]  /*0360*/  STG.E desc[UR4][R6.64], R29 ;  /* 0x0000001d06007986 */ /* 0x0003e6000c101904 */
[----:B------:R-:W-:Y:S01]  /*0370*/  IADD3.X R21, PT, PT, R13, R27, RZ, P1, !PT ;  /* 0x0000001b0d157210 */ /* 0x000fe20000ffe4ff */
[----:B------:R1:W-:Y:S01]  /*0380*/  STG.E desc[UR4][R12.64], R29 ;  /* 0x0000001d0c007986 */ /* 0x0003e2000c101904 */
[----:B------:R-:W-:-:S03]  /*0390*/  IADD3 R22, P1, PT, R20, R25, RZ ;  /* 0x0000001914167210 */ /* 0x000fc60007f3e0ff */
[----:B------:R1:W-:Y:S02]  /*03a0*/  STG.E desc[UR4][R20.64], R29 ;  /* 0x0000001d14007986 */ /* 0x0003e4000c101904 */
[----:B------:R-:W-:Y:S01]  /*03b0*/  IMAD.X R23, R21, 0x1, R27, P1 ;  /* 0x0000000115177824 */ /* 0x000fe200008e061b */
[----:B------:R-:W-:-:S04]  /*03c0*/  ISETP.NE.AND P1, PT, R2, RZ, PT ;  /* 0x000000ff0200720c */ /* 0x000fc80003f25270 */
[----:B------:R1:W-:Y:S09]  /*03d0*/  STG.E desc[UR4][R22.64], R29 ;  /* 0x0000001d16007986 */ /* 0x0003f2000c101904 */
[----:B------:R-:W-:Y:S05]  /*03e0*/  @P1 BRA `(.L_x_68) ;  /* 0xfffffffc00901947 */ /* 0x000fea000383ffff */
.L_x_67:
[----:B------:R-:W-:Y:S05]  /*03f0*/  @!P0 EXIT ;  /* 0x000000000000894d */ /* 0x000fea0003800000 */
[----:B------:R-:W1:Y:S01]  /*0400*/  LDC R2, c[0x0][0x390] ;  /* 0x0000e400ff027b82 */ /* 0x000e620000000800 */
[----:B------:R-:W-:Y:S02]  /*0410*/  ISETP.GE.U32.AND P1, PT, R24, 0x4, PT ;  /* 0x000000041800780c */ /* 0x000fe40003f26070 */
[----:B-1----:R-:W-:-:S04]  /*0420*/  LOP3.LUT R14, R2, 0x3, RZ, 0xc0, !PT ;  /* 0x00000003020e7812 */ /* 0x002fc800078ec0ff */
[----:B------:R-:W-:-:S07]  /*0430*/  ISETP.NE.AND P0, PT, R14, RZ, PT ;  /* 0x000000ff0e00720c */ /* 0x000fce0003f05270 */
[----:B------:R-:W-:Y:S06]  /*0440*/  @!P1 BRA `(.L_x_69) ;  /* 0x0000000000509947 */ /* 0x000fec0003800000 */
[----:B------:R-:W0:Y:S01]  /*0450*/  LDC R9, c[0x0][0x398] ;  /* 0x0000e600ff097b82 */ /* 0x000e220000000800 */
[----:B------:R-:W1:Y:S01]  /*0460*/  LDCU.64 UR6, c[0x0][0x3a0] ;  /* 0x00007400ff0677ac */ /* 0x000e620008000a00 */
[----:B------:R-:W-:Y:S01]  /*0470*/  MOV R15, 0x7fc00000 ;  /* 0x7fc00000000f7802 */ /* 0x000fe20000000f00 */
[----:B0-----:R-:W-:Y:S01]  /*0480*/  IMAD.WIDE.U32 R6, R3, R9, R4 ;  /* 0x0000000903067225 */ /* 0x001fe200078e0004 */
[----:B------:R-:W-:-:S03]  /*0490*/  SHF.L.U64.HI R13, R9, 0x2, R0 ;  /* 0x00000002090d7819 */ /* 0x000fc60000010200 */
[----:B------:R-:W-:Y:S01]  /*04a0*/  IMAD.SHL.U32 R17, R9, 0x4, RZ ;  /* 0x0000000409117824 */ /* 0x000fe200078e00ff */
[----:B-1----:R-:W-:Y:S01]  /*04b0*/  LEA R8, P2, R6, UR6, 0x2 ;  /* 0x0000000606087c11 */ /* 0x002fe2000f8410ff */
[C---:B------:R-:W-:Y:S02]  /*04c0*/  IMAD R7, R3.reuse, R0, R7 ;  /* 0x0000000003077224 */ /* 0x040fe400078e0207 */
[----:B------:R-:W-:Y:S01]  /*04d0*/  VIADD R3, R3, 0x4 ;  /* 0x0000000403037836 */ /* 0x000fe20000000000 */
[-C--:B------:R-:W-:Y:S02]  /*04e0*/  IADD3 R10, P1, PT, R8, R17.reuse, RZ ;  /* 0x00000011080a7210 */ /* 0x080fe40007f3e0ff */
[----:B------:R-:W-:Y:S02]  /*04f0*/  LEA.HI.X R9, R6, UR7, R7, 0x2, P2 ;  /* 0x0000000706097c11 */ /* 0x000fe400090f1407 */
[----:B------:R-:W-:-:S03]  /*0500*/  IADD3 R6, P2, PT, R10, R17, RZ ;  /* 0x000000110a067210 */ /* 0x000fc60007f5e0ff */
[--C-:B------:R-:W-:Y:S01]  /*0510*/  IMAD.X R11, R9, 0x1, R13.reuse, P1 ;  /* 0x00000001090b7824 */ /* 0x100fe200008e060d */
[----:B------:R-:W-:Y:S01]  /*0520*/  IADD3 R12, P1, PT, R6, R17, RZ ;  /* 0x00000011060c7210 */ /* 0x000fe20007f3e0ff */
[----:B------:R0:W-:Y:S02]  /*0530*/  STG.E desc[UR4][R8.64], R15 ;  /* 0x0000000f08007986 */ /* 0x0001e4000c101904 */
[--C-:B------:R-:W-:Y:S02]  /*0540*/  IMAD.X R7, R11, 0x1, R13.reuse, P2 ;  /* 0x000000010b077824 */ /* 0x100fe400010e060d */
[----:B------:R0:W-:Y:S02]  /*0550*/  STG.E desc[UR4][R10.64], R15 ;  /* 0x0000000f0a007986 */ /* 0x0001e4000c101904 */
[----:B------:R-:W-:Y:S02]  /*0560*/  IMAD.X R13, R7, 0x1, R13, P1 ;  /* 0x00000001070d7824 */ /* 0x000fe400008e060d */
[----:B------:R0:W-:Y:S04]  /*0570*/  STG.E desc[UR4][R6.64], R15 ;  /* 0x0000000f06007986 */ /* 0x0001e8000c101904 */
[----:B------:R0:W-:Y:S02]  /*0580*/  STG.E desc[UR4][R12.64], R15 ;  /* 0x0000000f0c007986 */ /* 0x0001e4000c101904 */
.L_x_69:
[----:B------:R-:W-:Y:S05]  /*0590*/  @!P0 EXIT ;  /* 0x000000000000894d */ /* 0x000fea0003800000 */
[----:B------:R-:W-:Y:S02]  /*05a0*/  ISETP.NE.AND P1, PT, R14, 0x1, PT ;  /* 0x000000010e00780c */ /* 0x000fe40003f25270 */
[----:B------:R-:W-:-:S04]  /*05b0*/  LOP3.LUT R2, R2, 0x1, RZ, 0xc0, !PT ;  /* 0x0000000102027812 */ /* 0x000fc800078ec0ff */
[----:B------:R-:W-:-:S07]  /*05c0*/  ISETP.NE.U32.AND P0, PT, R2, 0x1, PT ;  /* 0x000000010200780c */ /* 0x000fce0003f05070 */
[----:B------:R-:W-:Y:S06]  /*05d0*/  @!P1 BRA `(.L_x_70) ;  /* 0x0000000000309947 */ /* 0x000fec0003800000 */
[----:B0-----:R-:W0:Y:S01]  /*05e0*/  LDC R11, c[0x0][0x398] ;  /* 0x0000e600ff0b7b82 */ /* 0x001e220000000800 */
[----:B------:R-:W1:Y:S01]  /*05f0*/  LDCU.64 UR6, c[0x0][0x3a0] ;  /* 0x00007400ff0677ac */ /* 0x000e620008000a00 */
[----:B------:R-:W-:Y:S02]  /*0600*/  IMAD.MOV.U32 R13, RZ, RZ, 0x7fc00000 ;  /* 0x7fc00000ff0d7424 */ /* 0x000fe400078e00ff */
[----:B0-----:R-:W-:-:S04]  /*0610*/  IMAD.WIDE.U32 R6, R3, R11, R4 ;  /* 0x0000000b03067225 */ /* 0x001fc800078e0004 */
[C---:B------:R-:W-:Y:S01]  /*0620*/  IMAD R7, R3.reuse, R0, R7 ;  /* 0x0000000003077224 */ /* 0x040fe200078e0207 */
[C---:B-1----:R-:W-:Y:S02]  /*0630*/  LEA R8, P1, R6.reuse, UR6, 0x2 ;  /* 0x0000000606087c11 */ /* 0x042fe4000f8210ff */
[----:B------:R-:W-:Y:S02]  /*0640*/  IADD3 R3, PT, PT, R3, 0x2, RZ ;  /* 0x0000000203037810 */ /* 0x000fe40007ffe0ff */
[----:B------:R-:W-:Y:S02]  /*0650*/  LEA.HI.X R9, R6, UR7, R7, 0x2, P1 ;  /* 0x0000000706097c11 */ /* 0x000fe400088f1407 */
[----:B------:R-:W-:-:S03]  /*0660*/  LEA R6, P1, R11, R8, 0x2 ;  /* 0x000000080b067211 */ /* 0x000fc600078210ff */
[----:B------:R1:W-:Y:S01]  /*0670*/  STG.E desc[UR4][R8.64], R13 ;  /* 0x0000000d08007986 */ /* 0x0003e2000c101904 */
[----:B------:R-:W-:-:S05]  /*0680*/  LEA.HI.X R7, R11, R9, R0, 0x2, P1 ;  /* 0x000000090b077211 */ /* 0x000fca00008f1400 */
[----:B------:R1:W-:Y:S04]  /*0690*/  STG.E desc[UR4][R6.64], R13 ;  /* 0x0000000d06007986 */ /* 0x0003e8000c101904 */
.L_x_70:
[----:B------:R-:W-:Y:S05]  /*06a0*/  @P0 EXIT ;  /* 0x000000000000094d */ /* 0x000fea0003800000 */
[----:B------:R-:W2:Y:S01]  /*06b0*/  LDCU UR6, c[0x0][0x398] ;  /* 0x00007300ff0677ac */ /* 0x000ea20008000800 */
[----:B------:R-:W3:Y:S01]  /*06c0*/  LDCU.64 UR8, c[0x0][0x3a0] ;  /* 0x00007400ff0877ac */ /* 0x000ee20008000a00 */
[----:B--2---:R-:W-:-:S04]  /*06d0*/  IMAD.WIDE.U32 R4, R3, UR6, R4 ;  /* 0x0000000603047c25 */ /* 0x004fc8000f8e0004 */
[----:B------:R-:W-:Y:S01]  /*06e0*/  IMAD R3, R3, R0, R5 ;  /* 0x0000000003037224 */ /* 0x000fe200078e0205 */
[----:B---3--:R-:W-:Y:S01]  /*06f0*/  LEA R2, P0, R4, UR8, 0x2 ;  /* 0x0000000804027c11 */ /* 0x008fe2000f8010ff */
[----:B------:R-:W-:-:S03]  /*0700*/  IMAD.MOV.U32 R5, RZ, RZ, 0x7fc00000 ;  /* 0x7fc00000ff057424 */ /* 0x000fc600078e00ff */
[----:B------:R-:W-:-:S05]  /*0710*/  LEA.HI.X R3, R4, UR9, R3, 0x2, P0 ;  /* 0x0000000904037c11 */ /* 0x000fca00080f1403 */
[----:B------:R-:W-:Y:S01]  /*0720*/  STG.E desc[UR4][R2.64], R5 ;  /* 0x0000000502007986 */ /* 0x000fe2000c101904 */
[----:B------:R-:W-:Y:S05]  /*0730*/  EXIT ;  /* 0x000000000000794d */ /* 0x000fea0003800000 */
.L_x_66:
        /* <DEDUP_REMOVED lines=13> */
[----:B------:R-:W-:Y:S01]  /*0810*/  IMAD.MOV.U32 R0, RZ, RZ, R2 ;  /* 0x000000ffff007224 */ /* 0x000fe200078e0002 */
[----:B------:R-:W-:Y:S01]  /*0820*/  MOV R30, 0x850 ;  /* 0x00000850001e7802 */ /* 0x000fe20000000f00 */
[----:B------:R-:W-:-:S07]  /*0830*/  IMAD.MOV.U32 R3, RZ, RZ, 0x40400000 ;  /* 0x40400000ff037424 */ /* 0x000fce00078e00ff */
[----:B------:R-:W-:Y:S05]  /*0840*/  CALL.REL.NOINC `($__internal_2_$__cuda_sm3x_div_rn_noftz_f32_slowpath) ;  /* 0x0000000800207944 */ /* 0x000fea0003c00000 */
[----:B------:R-:W-:-:S07]  /*0850*/  MOV R7, R0 ;  /* 0x0000000000077202 */ /* 0x000fce0000000f00 */
.L_x_72:
[----:B------:R-:W-:Y:S05]  /*0860*/  BSYNC.RECONVERGENT B0 ;  /* 0x0000000000007941 */ /* 0x000fea0003800200 */
.L_x_71:
[----:B------:R-:W0:Y:S02]  /*0870*/  LDC.64 R2, c[0x0][0x390] ;  /* 0x0000e400ff027b82 */ /* 0x000e240000000a00 */
[----:B0-----:R-:W-:-:S13]  /*0880*/  ISETP.GE.AND P0, PT, R2, 0x1, PT ;  /* 0x000000010200780c */ /* 0x001fda0003f06270 */
[----:B------:R-:W-:Y:S05]  /*0890*/  @!P0 EXIT ;  /* 0x000000000000894d */ /* 0x000fea0003800000 */
[----:B------:R-:W0:Y:S01]  /*08a0*/  LDCU.64 UR6, c[0x0][0x3a0] ;  /* 0x00007400ff0677ac */ /* 0x000e220008000a00 */
[----:B------:R-:W-:Y:S02]  /*08b0*/  IMAD.MOV R25, RZ, RZ, -R2 ;  /* 0x000000ffff197224 */ /* 0x000fe400078e0a02 */
[----:B------:R-:W-:Y:S02]  /*08c0*/  HFMA2 R11, -RZ, RZ, 1.875, 0 ;  /* 0x3f800000ff0b7431 */ /* 0x000fe400000001ff */
[C---:B------:R-:W-:Y:S01]  /*08d0*/  VIADD R2, R10.reuse, 0xffffffff ;  /* 0xffffffff0a027836 */ /* 0x040fe20000000000 */
[----:B------:R-:W-:Y:S01]  /*08e0*/  PRMT R9, RZ, 0x7610, R9 ;  /* 0x00007610ff097816 */ /* 0x000fe20000000009 */
[----:B------:R-:W-:Y:S01]  /*08f0*/  IMAD.IADD R8, R10, 0x1, R3 ;  /* 0x000000010a087824 */ /* 0x000fe200078e0203 */
[----:B------:R-:W-:Y:S01]  /*0900*/  CS2R R12, SRZ ;  /* 0x00000000000c7805 */ /* 0x000fe2000001ff00 */
[----:B------:R-:W-:Y:S01]  /*0910*/  IMAD.MOV.U32 R27, RZ, RZ, 0x1 ;  /* 0x00000001ff1b7424 */ /* 0x000fe200078e00ff */
[----:B------:R-:W-:-:S02]  /*0920*/  I2FP.F32.U32 R2, R2 ;  /* 0x0000000200027245 */ /* 0x000fc40000201000 */
[----:B------:R-:W-:Y:S01]  /*0930*/  CS2R R14, SRZ ;  /* 0x00000000000e7805 */ /* 0x000fe2000001ff00 */
[----:B------:R-:W-:Y:S01]  /*0940*/  IMAD.MOV.U32 R28, RZ, RZ, RZ ;  /* 0x000000ffff1c7224 */ /* 0x000fe200078e00ff */
[----:B------:R-:W-:Y:S01]  /*0950*/  CS2R R16, SRZ ;  /* 0x0000000000107805 */ /* 0x000fe2000001ff00 */
[----:B------:R-:W-:Y:S01]  /*0960*/  IMAD.MOV.U32 R31, RZ, RZ, RZ ;  /* 0x000000ffff1f7224 */ /* 0x000fe200078e00ff */
[----:B------:R-:W-:Y:S02]  /*0970*/  CS2R R18, SRZ ;  /* 0x0000000000127805 */ /* 0x000fe4000001ff00 */
[----:B------:R-:W-:Y:S01]  /*0980*/  CS2R R20, SRZ ;  /* 0x0000000000147805 */ /* 0x000fe2000001ff00 */
[----:B------:R-:W-:Y:S01]  /*0990*/  IMAD.MOV.U32 R22, RZ, RZ, RZ ;  /* 0x000000ffff167224 */ /* 0x000fe200078e00ff */
[----:B------:R-:W-:Y:S02]  /*09a0*/  IADD3 R29, PT, PT, -R8, RZ, RZ ;  /* 0x000000ff081d7210 */ /* 0x000fe40007ffe1ff */
[----:B0-----:R-:W-:-:S04]  /*09b0*/  LEA R0, P0, R4, UR6, 0x2 ;  /* 0x0000000604007c11 */ /* 0x001fc8000f8010ff */
[----:B------:R-:W-:Y:S02]  /*09c0*/  LEA.HI.X R5, R4, UR7, R5, 0x2, P0 ;  /* 0x0000000704057c11 */ /* 0x000fe400080f1405 */
[----:B------:R-:W-:Y:S01]  /*09d0*/  ISETP.GT.U32.AND P0, PT, R10, 0x5, PT ;  /* 0x000000050a00780c */ /* 0x000fe20003f04070 */
[----:B------:R-:W-:-:S03]  /*09e0*/  IMAD.MOV.U32 R10, RZ, RZ, RZ ;  /* 0x000000ffff0a7224 */ /* 0x000fc600078e00ff */
[----:B------:R-:W-:-:S09]  /*09f0*/  FSEL R24, R2, 5, P0 ;  /* 0x40a0000002187808 */ /* 0x000fd20000000000 */
.L_x_79:
[----:B------:R-:W0:Y:S01]  /*0a00*/  S2R R2, SR_TID.X ;  /* 0x0000000000027919 */ /* 0x000e220000002100 */
[----:B------:R-:W-:Y:S01]  /*0a10*/  IMAD.MOV.U32 R4, RZ, RZ, RZ ;  /* 0x000000ffff047224 */ /* 0x000fe200078e00ff */
[----:B0-----:R-:W-:-:S13]  /*0a20*/  LOP3.LUT P0, RZ, R2, 0x1f, RZ, 0xc0, !PT ;  /* 0x0000001f02ff7812 */ /* 0x001fda000780c0ff */
[----:B------:R-:W-:Y:S02]  /*0a30*/  @!P0 IMAD.MOV.U32 R2, RZ, RZ, R23 ;  /* 0x000000ffff028224 */ /* 0x000fe400078e0017 */
[----:B------:R-:W-:-:S05]  /*0a40*/  @!P0 IMAD.MOV.U32 R3, RZ, RZ, R6 ;  /* 0x000000ffff038224 */ /* 0x000fca00078e0006 */
[----:B------:R-:W2:Y:S01]  /*0a50*/  @!P0 LDG.E.CONSTANT R4, desc[UR4][R2.64] ;  /* 0x0000000402048981 */ /* 0x000ea2000c1e9900 */
[----:B------:R-:W-:Y:S01]  /*0a60*/  VIADD R33, R27, 0xffffffff ;  /* 0xffffffff1b217836 */ /* 0x000fe20000000000 */
[----:B------:R-:W-:-:S04]  /*0a70*/  VOTE.ANY R35, PT, PT ;  /* 0x0000000000237806 */ /* 0x000fc800038e0100 */
[----:B------:R-:W-:Y:S01]  /*0a80*/  ISETP.GE.AND P0, PT, R33, R8, PT ;  /* 0x000000082100720c */ /* 0x000fe20003f06270 */
[----:B------:R-:W-:Y:S05]  /*0a90*/  WARPSYNC R35 ;  /* 0x0000000023007348 */ /* 0x000fea0003800000 */
[----:B------:R-:W-:Y:S01]  /*0aa0*/  BSSY.RECONVERGENT B0, `(.L_x_73) ;  /* 0x0000057000007945 */ /* 0x000fe20003800200 */
[----:B------:R-:W-:-:S06]  /*0ab0*/  IMAD.MOV.U32 R33, RZ, RZ, R31 ;  /* 0x000000ffff217224 */ /* 0x000fcc00078e001f */
[----:B------:R-:W-:Y:S02]  /*0ac0*/  @!P0 MOV R37, 0x7fc00000 ;  /* 0x7fc0000000258802 */ /* 0x000fe40000000f00 */
[----:B------:R-:W-:Y:S01]  /*0ad0*/  @!P0 ISETP.NE.AND P1, PT, R29, -0x1, PT ;  /* 0xffffffff1d00880c */ /* 0x000fe20003f25270 */
[----:B--2---:R0:W1:Y:S02]  /*0ae0*/  SHFL.IDX PT, R26, R4, RZ, 0x1f ;  /* 0x00001fff041a7589 */ /* 0x00406400000e0000 */
[----:B0-----:R-:W-:Y:S01]  /*0af0*/  IMAD.MOV.U32 R4, RZ, RZ, R0 ;  /* 0x000000ffff047224 */ /* 0x001fe200078e0000 */
[----:B------:R-:W-:-:S04]  /*0b00*/  @!P0 SEL R0, R9, 0x1, P1 ;  /* 0x0000000109008807 */ /* 0x000fc80000800000 */
[----:B------:R0:W-:Y:S01]  /*0b10*/  @!P0 STG.E desc[UR4][R4.64], R37 ;  /* 0x0000002504008986 */ /* 0x0001e2000c101904 */
[----:B------:R-:W-:Y:S01]  /*0b20*/  @!P0 PRMT R9, R0, 0x7610, R9 ;  /* 0x0000761000098816 */ /* 0x000fe20000000009 */
[----:B-1----:R-:W-:-:S05]  /*0b30*/  FMUL R26, R26, 100 ;  /* 0x42c800001a1a7820 */ /* 0x002fca0000400000 */
[----:B------:R-:W-:Y:S01]  /*0b40*/  @!P0 FSEL R31, R26, R31, !P1 ;  /* 0x0000001f1a1f8208 */ /* 0x000fe20004800000 */
[----:B0-----:R-:W-:Y:S06]  /*0b50*/  @!P0 BRA `(.L_x_74) ;  /* 0x00000004002c8947 */ /* 0x001fec0003800000 */
[----:B------:R-:W-:Y:S01]  /*0b60*/  FADD R0, R26, -R33 ;  /* 0x800000211a007221 */ /* 0x000fe20000000000 */
[----:B------:R-:W-:Y:S01]  /*0b70*/  FADD R3, -R7, 1 ;  /* 0x3f80000007037421 */ /* 0x000fe20000000100 */
[----:B------:R-:W-:Y:S01]  /*0b80*/  FSETP.GTU.AND P0, PT, R24, R11, PT ;  /* 0x0000000b1800720b */ /* 0x000fe20003f0c000 */
[----:B------:R-:W-:Y:S01]  /*0b90*/  BSSY.RECONVERGENT B1, `(.L_x_75) ;  /* 0x0000045000017945 */ /* 0x000fe20003800200 */
[----:B------:R-:W-:Y:S01]  /*0ba0*/  FMUL R31, |R0|, R7 ;  /* 0x00000007001f7220 */ /* 0x000fe20000400200 */
[----:B------:R-:W-:Y:S02]  /*0bb0*/  FSETP.NEU.AND P2, PT, R26, R33, PT ;  /* 0x000000211a00720b */ /* 0x000fe40003f4d000 */
        /* <DEDUP_REMOVED lines=22> */
[-C--:B------:R-:W-:Y:S01]  /*0d20*/  FMUL R31, R0, R7.reuse ;  /* 0x00000007001f7220 */ /* 0x080fe20000400000 */
[----:B------:R-:W-:Y:S02]  /*0d30*/  FADD R0, R24, -R11 ;  /* 0x8000000b18007221 */ /* 0x000fe40000000000 */
[----:B------:R-:W-:Y:S01]  /*0d40*/  FMUL R35, R2, R7 ;  /* 0x0000000702237220 */ /* 0x000fe20000400000 */
[-C--:B------:R-:W-:Y:S02]  /*0d50*/  FFMA R20, R20, R3.reuse, R31 ;  /* 0x0000000314147223 */ /* 0x080fe4000000001f */
[----:B------:R-:W-:Y:S01]  /*0d60*/  FSETP.GTU.AND P0, PT, |R0|, 9.9999999600419720025e-13, PT ;  /* 0x2b8cbccc0000780b */ /* 0x000fe20003f0c200 */
[----:B------:R-:W-:Y:S01]  /*0d70*/  FFMA R12, R12, R3, R35 ;  /* 0x000000030c0c7223 */ /* 0x000fe20000000023 */
[----:B------:R-:W-:-:S03]  /*0d80*/  FMUL R0, R20, R7 ;  /* 0x0000000714007220 */ /* 0x000fc60000400000 */
[----:B------:R-:W-:Y:S01]  /*0d90*/  FMUL R31, R12, R7 ;  /* 0x000000070c1f7220 */ /* 0x000fe20000400000 */
[----:B------:R-:W-:-:S03]  /*0da0*/  FFMA R19, R19, R3, R0 ;  /* 0x0000000313137223 */ /* 0x000fc60000000000 */
[----:B------:R-:W-:Y:S01]  /*0db0*/  FFMA R10, R10, R3, R31 ;  /* 0x000000030a0a7223 */ /* 0x000fe2000000001f */
[----:B------:R-:W-:-:S03]  /*0dc0*/  FMUL R31, R19, 0.5 ;  /* 0x3f000000131f7820 */ /* 0x000fc60000400000 */
[----:B------:R-:W-:Y:S01]  /*0dd0*/  FMUL R33, R10, 0.5 ;  /* 0x3f0000000a217820 */ /* 0x000fe20000400000 */
[----:B------:R-:W-:Y:S01]  /*0de0*/  @!P0 FSEL R11, R11, RZ, P1 ;  /* 0x000000ff0b0b8208 */ /* 0x000fe20000800000 */
[----:B------:R-:W-:Y:S01]  /*0df0*/  FFMA R2, R20, 1.5, -R31 ;  /* 0x3fc0000014027823 */ /* 0x000fe2000000081f */
[----:B------:R-:W-:Y:S01]  /*0e00*/  LOP3.LUT P1, RZ, R9, 0xff, RZ, 0xc0, !PT ;  /* 0x000000ff09ff7812 */ /* 0x000fe2000782c0ff */
[----:B------:R-:W-:Y:S01]  /*0e10*/  FFMA R0, R12, 1.5, -R33 ;  /* 0x3fc000000c007823 */ /* 0x000fe20000000821 */
[----:B------:R-:W-:Y:S02]  /*0e20*/  IMAD.MOV.U32 R33, RZ, RZ, 0x42480000 ;  /* 0x42480000ff217424 */ /* 0x000fe400078e00ff */
[----:B------:R-:W-:Y:S02]  /*0e30*/  FMUL R31, R2, R7 ;  /* 0x00000007021f7220 */ /* 0x000fe40000400000 */
[----:B------:R-:W-:Y:S02]  /*0e40*/  FSETP.GT.AND P0, PT, R0, 1.00000001335143196e-10, PT ;  /* 0x2edbe6ff0000780b */ /* 0x000fe40003f04000 */
[----:B------:R-:W-:-:S02]  /*0e50*/  FFMA R22, R22, R3, R31 ;  /* 0x0000000316167223 */ /* 0x000fc4000000001f */
[----:B------:R-:W-:Y:S02]  /*0e60*/  FSETP.GEU.OR P0, PT, R24, R11, !P0 ;  /* 0x0000000b1800720b */ /* 0x000fe4000470e400 */
[----:B------:R-:W-:Y:S02]  /*0e70*/  FMUL R2, R22, R7 ;  /* 0x0000000716027220 */ /* 0x000fe40000400000 */
[----:B------:R-:W-:Y:S02]  /*0e80*/  PLOP3.LUT P0, PT, P0, P1, PT, 0xf2, 0x2f ;  /* 0x00000000002f781c */ /* 0x000fe40000703e72 */
[----:B------:R-:W-:-:S11]  /*0e90*/  FFMA R21, R21, R3, R2 ;  /* 0x0000000315157223 */ /* 0x000fd60000000002 */
        /* <DEDUP_REMOVED lines=13> */
[----:B------:R-:W-:Y:S05]  /*0f70*/  CALL.REL.NOINC `($__internal_2_$__cuda_sm3x_div_rn_noftz_f32_slowpath) ;  /* 0x0000000000547944 */ /* 0x000fea0003c00000 */
[----:B------:R-:W-:-:S07]  /*0f80*/  IMAD.MOV.U32 R2, RZ, RZ, R0 ;  /* 0x000000ffff027224 */ /* 0x000fce00078e0000 */
.L_x_78:
[----:B------:R-:W-:Y:S05]  /*0f90*/  BSYNC.RECONVERGENT B2 ;  /* 0x0000000000027941 */ /* 0x000fea0003800200 */
.L_x_77:
[----:B------:R-:W-:-:S04]  /*0fa0*/  FADD R2, R2, 1 ;  /* 0x3f80000002027421 */ /* 0x000fc80000000000 */
[----:B------:R-:W-:-:S05]  /*0fb0*/  FMUL R2, R2, 50 ;  /* 0x4248000002027820 */ /* 0x000fca0000400000 */
[----:B------:R-:W-:-:S04]  /*0fc0*/  FMNMX R2, R2, 100, PT ;  /* 0x42c8000002027809 */ /* 0x000fc80003800000 */
[----:B------:R-:W-:-:S07]  /*0fd0*/  FMNMX R33, RZ, R2, !PT ;  /* 0x00000002ff217209 */ /* 0x000fce0007800000 */
.L_x_76:
[----:B------:R-:W-:Y:S05]  /*0fe0*/  BSYNC.RECONVERGENT B1 ;  /* 0x0000000000017941 */ /* 0x000fea0003800200 */
.L_x_75:
[----:B------:R0:W-:Y:S01]  /*0ff0*/  STG.E desc[UR4][R4.64], R33 ;  /* 0x0000002104007986 */ /* 0x0001e2000c101904 */
[----:B------:R-:W-:-:S07]  /*1000*/  MOV R31, R26 ;  /* 0x0000001a001f7202 */ /* 0x000fce0000000f00 */
.L_x_74:
[----:B------:R-:W-:Y:S05]  /*1010*/  BSYNC.RECONVERGENT B0 ;  /* 0x0000000000007941 */ /* 0x000fea0003800200 */
.L_x_73:
[----:B------:R-:W0:Y:S01]  /*1020*/  LDC R3, c[0x0][0x398] ;  /* 0x0000e600ff037b82 */ /* 0x000e220000000800 */
[----:B------:R-:W-:Y:S01]  /*1030*/  VIADD R25, R25, 0x1 ;  /* 0x0000000119197836 */ /* 0x000fe20000000000 */
[----:B------:R-:W-:-:S04]  /*1040*/  IADD3 R23, P1, PT, R23, 0x4, RZ ;  /* 0x0000000417177810 */ /* 0x000fc80007f3e0ff */
[----:B------:R-:W-:Y:S01]  /*1050*/  ISETP.NE.AND P0, PT, R25, RZ, PT ;  /* 0x000000ff1900720c */ /* 0x000fe20003f05270 */
[----:B------:R-:W-:Y:S02]  /*1060*/  IMAD.X R6, RZ, RZ, R6, P1 ;  /* 0x000000ffff067224 */ /* 0x000fe400008e0606 */
[----:B0-----:R-:W-:-:S10]  /*1070*/  IMAD.WIDE R4, R3, 0x4, R4 ;  /* 0x0000000403047825 */ /* 0x001fd400078e0204 */
[----:B------:R-:W-:Y:S05]  /*1080*/  @!P0 EXIT ;  /* 0x000000000000894d */ /* 0x000fea0003800000 */
[----:B------:R-:W-:Y:S01]  /*1090*/  IMAD.MOV.U32 R0, RZ, RZ, R4 ;  /* 0x000000ffff007224 */ /* 0x000fe200078e0004 */
[----:B------:R-:W-:Y:S01]  /*10a0*/  IADD3 R29, PT, PT, R29, 0x1, RZ ;  /* 0x000000011d1d7810 */ /* 0x000fe20007ffe0ff */
[----:B------:R-:W-:Y:S01]  /*10b0*/  VIADD R27, R27, 0x1 ;  /* 0x000000011b1b7836 */ /* 0x000fe20000000000 */
[----:B------:R-:W-:Y:S06]  /*10c0*/  BRA `(.L_x_79) ;  /* 0xfffffff8004c7947 */ /* 0x000fec000383ffff */
        .weak           $__internal_2_$__cuda_sm3x_div_rn_noftz_f32_slowpath
        .type           $__internal_2_$__cuda_sm3x_div_rn_noftz_f32_slowpath,@function
        .size           $__internal_2_$__cuda_sm3x_div_rn_noftz_f32_slowpath,(.L_x_95 - $__internal_2_$__cuda_sm3x_div_rn_noftz_f32_slowpath)
$__internal_2_$__cuda_sm3x_div_rn_noftz_f32_slowpath:
[----:B------:R-:W-:Y:S01]  /*10d0*/  SHF.R.U32.HI R2, RZ, 0x17, R0 ;  /* 0x00000017ff027819 */ /* 0x000fe20000011600 */
[----:B------:R-:W-:Y:S01]  /*10e0*/  BSSY.RECONVERGENT B3, `(.L_x_80) ;  /* 0x0000063000037945 */ /* 0x000fe20003800200 */
[--C-:B------:R-:W-:Y:S01]  /*10f0*/  SHF.R.U32.HI R35, RZ, 0x17, R3.reuse ;  /* 0x00000017ff237819 */ /* 0x100fe20000011603 */
[----:B------:R-:W-:Y:S01]  /*1100*/  IMAD.MOV.U32 R32, RZ, RZ, R3 ;  /* 0x000000ffff207224 */ /* 0x000fe200078e0003 */
[----:B------:R-:W-:Y:S02]  /*1110*/  LOP3.LUT R2, R2, 0xff, RZ, 0xc0, !PT ;  /* 0x000000ff02027812 */ /* 0x000fe400078ec0ff */
[----:B------:R-:W-:-:S03]  /*1120*/  LOP3.LUT R35, R35, 0xff, RZ, 0xc0, !PT ;  /* 0x000000ff23237812 */ /* 0x000fc600078ec0ff */
[----:B------:R-:W-:Y:S02]  /*1130*/  VIADD R34, R2, 0xffffffff ;  /* 0xffffffff02227836 */ /* 0x000fe40000000000 */
[----:B------:R-:W-:-:S03]  /*1140*/  VIADD R33, R35, 0xffffffff ;  /* 0xffffffff23217836 */ /* 0x000fc60000000000 */
[----:B------:R-:W-:-:S04]  /*1150*/  ISETP.GT.U32.AND P0, PT, R34, 0xfd, PT ;  /* 0x000000fd2200780c */ /* 0x000fc80003f04070 */
[----:B------:R-:W-:-:S13]  /*1160*/  ISETP.GT.U32.OR P0, PT, R33, 0xfd, P0 ;  /* 0x000000fd2100780c */ /* 0x000fda0000704470 */
[----:B------:R-:W-:Y:S01]  /*1170*/  @!P0 IMAD.MOV.U32 R31, RZ, RZ, RZ ;  /* 0x000000ffff1f8224 */ /* 0x000fe200078e00ff */
        /* <DEDUP_REMOVED lines=20> */
[----:B------:R-:W-:Y:S02]  /*12c0*/  @!P0 IMAD.MOV.U32 R31, RZ, RZ, -0x40 ;  /* 0xffffffc0ff1f8424 */ /* 0x000fe400078e00ff */
[----:B------:R-:W-:Y:S01]  /*12d0*/  @!P0 FFMA R32, R3, 1.84467440737095516160e+19, RZ ;  /* 0x5f80000003208823 */ /* 0x000fe200000000ff */
[----:B------:R-:W-:Y:S01]  /*12e0*/  @!P1 FFMA R0, R0, 1.84467440737095516160e+19, RZ ;  /* 0x5f80000000009823 */ /* 0x000fe200000000ff */
[----:B------:R-:W-:-:S07]  /*12f0*/  @!P1 VIADD R31, R31, 0x40 ;  /* 0x000000401f1f9836 */ /* 0x000fce0000000000 */
.L_x_81:
[----:B------:R-:W-:Y:S01]  /*1300*/  LEA R3, R2, 0xc0800000, 0x17 ;  /* 0xc080000002037811 */ /* 0x000fe200078eb8ff */
[----:B------:R-:W-:Y:S01]  /*1310*/  VIADD R35, R35, 0xffffff81 ;  /* 0xffffff8123237836 */ /* 0x000fe20000000000 */
[----:B------:R-:W-:Y:S03]  /*1320*/  BSSY.RECONVERGENT B4, `(.L_x_86) ;  /* 0x0000035000047945 */ /* 0x000fe60003800200 */
[----:B------:R-:W-:Y:S01]  /*1330*/  IMAD.IADD R36, R0, 0x1, -R3 ;  /* 0x0000000100247824 */ /* 0x000fe200078e0a03 */
[----:B------:R-:W-:-:S03]  /*1340*/  IADD3 R2, PT, PT, R35, 0x7f, -R2 ;  /* 0x0000007f23027810 */ /* 0x000fc60007ffe802 */
[----:B------:R-:W0:Y:S01]  /*1350*/  MUFU.RCP R0, R36 ;  /* 0x0000002400007308 */ /* 0x000e220000001000 */
[----:B------:R-:W-:Y:S01]  /*1360*/  FADD.FTZ R3, -R36, -RZ ;  /* 0x800000ff24037221 */ /* 0x000fe20000010100 */
[----:B------:R-:W-:-:S03]  /*1370*/  IADD3 R31, PT, PT, R2, R31, RZ ;  /* 0x0000001f021f7210 */ /* 0x000fc60007ffe0ff */
[----:B0-----:R-:W-:-:S04]  /*1380*/  FFMA R33, R0, R3, 1 ;  /* 0x3f80000000217423 */ /* 0x001fc80000000003 */
[----:B------:R-:W-:Y:S01]  /*1390*/  FFMA R33, R0, R33, R0 ;  /* 0x0000002100217223 */ /* 0x000fe20000000000 */
[----:B------:R-:W-:-:S04]  /*13a0*/  IMAD R0, R35, -0x800000, R32 ;  /* 0xff80000023007824 */ /* 0x000fc800078e0220 */
[----:B------:R-:W-:-:S04]  /*13b0*/  FFMA R32, R0, R33, RZ ;  /* 0x0000002100207223 */ /* 0x000fc800000000ff */
[----:B------:R-:W-:-:S04]  /*13c0*/  FFMA R34, R3, R32, R0 ;  /* 0x0000002003227223 */ /* 0x000fc80000000000 */
[----:B------:R-:W-:-:S04]  /*13d0*/  FFMA R32, R33, R34, R32 ;  /* 0x0000002221207223 */ /* 0x000fc80000000020 */
[----:B------:R-:W-:-:S04]  /*13e0*/  FFMA R3, R3, R32, R0 ;  /* 0x0000002003037223 */ /* 0x000fc80000000000 */
[----:B------:R-:W-:-:S05]  /*13f0*/  FFMA R0, R33, R3, R32 ;  /* 0x0000000321007223 */ /* 0x000fca0000000020 */
[----:B------:R-:W-:-:S04]  /*1400*/  SHF.R.U32.HI R2, RZ, 0x17, R0 ;  /* 0x00000017ff027819 */ /* 0x000fc80000011600 */
[----:B------:R-:W-:-:S05]  /*1410*/  LOP3.LUT R2, R2, 0xff, RZ, 0xc0, !PT ;  /* 0x000000ff02027812 */ /* 0x000fca00078ec0ff */
[----:B------:R-:W-:-:S04]  /*1420*/  IMAD.IADD R2, R2, 0x1, R31 ;  /* 0x0000000102027824 */ /* 0x000fc800078e021f */
        /* <DEDUP_REMOVED lines=13> */
[----:B------:R-:W-:Y:S02]  /*1500*/  ISETP.NE.AND P2, PT, R2, RZ, PT ;  /* 0x000000ff0200720c */ /* 0x000fe40003f45270 */
[----:B------:R-:W-:Y:S01]  /*1510*/  LOP3.LUT R3, R34, 0x7fffff, RZ, 0xc0, !PT ;  /* 0x007fffff22037812 */ /* 0x000fe200078ec0ff */
[C---:B------:R-:W-:Y:S01]  /*1520*/  VIADD R34, R2.reuse, 0x20 ;  /* 0x0000002002227836 */ /* 0x040fe20000000000 */
[----:B------:R-:W-:Y:S01]  /*1530*/  ISETP.NE.AND P1, PT, R2, RZ, PT ;  /* 0x000000ff0200720c */ /* 0x000fe20003f25270 */
[----:B------:R-:W-:Y:S01]  /*1540*/  IMAD.MOV R2, RZ, RZ, -R2 ;  /* 0x000000ffff027224 */ /* 0x000fe200078e0a02 */
[----:B------:R-:W-:Y:S02]  /*1550*/  LOP3.LUT R3, R3, 0x800000, RZ, 0xfc, !PT ;  /* 0x0080000003037812 */ /* 0x000fe400078efcff */
[----:B------:R-:W-:-:S02]  /*1560*/  FSETP.NEU.FTZ.AND P0, PT, R31, R32, PT ;  /* 0x000000201f00720b */ /* 0x000fc40003f1d000 */
[----:B------:R-:W-:Y:S02]  /*1570*/  SHF.L.U32 R34, R3, R34, RZ ;  /* 0x0000002203227219 */ /* 0x000fe400000006ff */
[----:B------:R-:W-:Y:S02]  /*1580*/  SEL R2, R2, RZ, P2 ;  /* 0x000000ff02027207 */ /* 0x000fe40001000000 */
[----:B------:R-:W-:Y:S02]  /*1590*/  ISETP.NE.AND P1, PT, R34, RZ, P1 ;  /* 0x000000ff2200720c */ /* 0x000fe40000f25270 */
[----:B------:R-:W-:Y:S02]  /*15a0*/  SHF.R.U32.HI R2, RZ, R2, R3 ;  /* 0x00000002ff027219 */ /* 0x000fe40000011603 */
[----:B------:R-:W-:Y:S02]  /*15b0*/  PLOP3.LUT P0, PT, P0, P1, PT, 0xf8, 0x8f ;  /* 0x00000000008f781c */ /* 0x000fe40000703f70 */
[----:B------:R-:W-:-:S02]  /*15c0*/  SHF.R.U32.HI R32, RZ, 0x1, R2 ;  /* 0x00000001ff207819 */ /* 0x000fc40000011602 */
[----:B------:R-:W-:-:S04]  /*15d0*/  SEL R3, RZ, 0x1, !P0 ;  /* 0x00000001ff037807 */ /* 0x000fc80004000000 */
[----:B------:R-:W-:-:S04]  /*15e0*/  LOP3.LUT R3, R3, 0x1, R32, 0xf8, !PT ;  /* 0x0000000103037812 */ /* 0x000fc800078ef820 */
[----:B------:R-:W-:-:S04]  /*15f0*/  LOP3.LUT R3, R3, R2, RZ, 0xc0, !PT ;  /* 0x0000000203037212 */ /* 0x000fc800078ec0ff */
[----:B------:R-:W-:-:S04]  /*1600*/  IADD3 R3, PT, PT, R32, R3, RZ ;  /* 0x0000000320037210 */ /* 0x000fc80007ffe0ff */
[----:B------:R-:W-:Y:S01]  /*1610*/  LOP3.LUT R0, R3, R0, RZ, 0xfc, !PT ;  /* 0x0000000003007212 */ /* 0x000fe200078efcff */
[----:B------:R-:W-:Y:S06]  /*1620*/  BRA `(.L_x_89) ;  /* 0x0000000000107947 */ /* 0x000fec0003800000 */
.L_x_88:
[----:B------:R-:W-:-:S04]  /*1630*/  LOP3.LUT R0, R0, 0x80000000, RZ, 0xc0, !PT ;  /* 0x8000000000007812 */ /* 0x000fc800078ec0ff */
[----:B------:R-:W-:Y:S01]  /*1640*/  LOP3.LUT R0, R0, 0x7f800000, RZ, 0xfc, !PT ;  /* 0x7f80000000007812 */ /* 0x000fe200078efcff */
[----:B------:R-:W-:Y:S06]  /*1650*/  BRA `(.L_x_89) ;  /* 0x0000000000047947 */ /* 0x000fec0003800000 */
.L_x_87:
[----:B------:R-:W-:-:S07]  /*1660*/  IMAD R0, R31, 0x800000, R0 ;  /* 0x008000001f007824 */ /* 0x000fce00078e0200 */
.L_x_89:
[----:B------:R-:W-:Y:S05]  /*1670*/  BSYNC.RECONVERGENT B4 ;  /* 0x0000000000047941 */ /* 0x000fea0003800200 */
.L_x_86:
[----:B------:R-:W-:Y:S05]  /*1680*/  BRA `(.L_x_90) ;  /* 0x0000000000207947 */ /* 0x000fea0003800000 */
.L_x_85:
[----:B------:R-:W-:-:S04]  /*1690*/  LOP3.LUT R0, R0, 0x80000000, R32, 0x48, !PT ;  /* 0x8000000000007812 */ /* 0x000fc800078e4820 */
[----:B------:R-:W-:Y:S01]  /*16a0*/  LOP3.LUT R0, R0, 0x7f800000, RZ, 0xfc, !PT ;  /* 0x7f80000000007812 */ /* 0x000fe200078efcff */
[----:B------:R-:W-:Y:S06]  /*16b0*/  BRA `(.L_x_90) ;  /* 0x0000000000147947 */ /* 0x000fec0003800000 */
.L_x_84:
[----:B------:R-:W-:Y:S01]  /*16c0*/  LOP3.LUT R0, R0, 0x80000000, R32, 0x48, !PT ;  /* 0x8000000000007812 */ /* 0x000fe200078e4820 */
[----:B------:R-:W-:Y:S06]  /*16d0*/  BRA `(.L_x_90) ;  /* 0x00000000000c7947 */ /* 0x000fec0003800000 */
.L_x_83:
[----:B------:R-:W0:Y:S01]  /*16e0*/  MUFU.RSQ R0, -QNAN ;  /* 0xffc0000000007908 */ /* 0x000e220000001400 */
[----:B------:R-:W-:Y:S05]  /*16f0*/  BRA `(.L_x_90) ;  /* 0x0000000000047947 */ /* 0x000fea0003800000 */
.L_x_82:
[----:B------:R-:W-:-:S07]  /*1700*/  FADD.FTZ R0, R3, R0 ;  /* 0x0000000003007221 */ /* 0x000fce0000010000 */
.L_x_90:
[----:B------:R-:W-:Y:S05]  /*1710*/  BSYNC.RECONVERGENT B3 ;  /* 0x0000000000037941 */ /* 0x000fea0003800200 */
.L_x_80:
[----:B------:R-:W-:Y:S02]  /*1720*/  IMAD.MOV.U32 R2, RZ, RZ, R30 ;  /* 0x000000ffff027224 */ /* 0x000fe400078e001e */
[----:B------:R-:W-:-:S04]  /*1730*/  IMAD.MOV.U32 R3, RZ, RZ, 0x0 ;  /* 0x00000000ff037424 */ /* 0x000fc800078e00ff */
[----:B0-----:R-:W-:Y:S05]  /*1740*/  RET.REL.NODEC R2 `(rsx_batch_tm_f32) ;  /* 0xffffffe8022c7950 */ /* 0x001fea0003c3ffff */
.L_x_91:
        /* <DEDUP_REMOVED lines=11> */
.L_x_95:


//--------------------- .text.transpose_tm_to_rm_f32 --------------------------
	.section	.text.transpose_tm_to_rm_f32,"ax",@progbits
	.align	128
        .global         transpose_tm_to_rm_f32
        .type           transpose_tm_to_rm_f32,@function
        .size           transpose_tm_to_rm_f32,(.L_x_99 - transpose_tm_to_rm_f32)
        .other          transpose_tm_to_rm_f32,@"STO_CUDA_ENTRY STV_DEFAULT"
transpose_tm_to_rm_f32:
.text.transpose_tm_to_rm_f32:
[----:B------:R-:W-:Y:S01]  /*0000*/  LDC R1, c[0x0][0x37c] ;  /* 0x0000df00ff017b82 */ /* 0x000fe20000000800 */
[----:B------:R-:W0:Y:S01]  /*0010*/  S2R R0, SR_TID.Y ;  /* 0x0000000000007919 */ /* 0x000e220000002200 */
[----:B------:R-:W1:Y:S01]  /*0020*/  LDCU.64 UR8, c[0x0][0x388] ;  /* 0x00007100ff0877ac */ /* 0x000e620008000a00 */
[----:B------:R-:W0:Y:S01]  /*0030*/  S2R R7, SR_CTAID.Y ;  /* 0x0000000000077919 */ /* 0x000e220000002600 */
[----:B------:R-:W2:Y:S01]  /*0040*/  LDCU.64 UR6, c[0x0][0x358] ;  /* 0x00006b00ff0677ac */ /* 0x000ea20008000a00 */
[----:B------:R-:W3:Y:S01]  /*0050*/  S2R R13, SR_CTAID.X ;  /* 0x00000000000d7919 */ /* 0x000ee20000002500 */
[----:B------:R-:W3:Y:S01]  /*0060*/  S2R R6, SR_TID.X ;  /* 0x0000000000067919 */ /* 0x000ee20000002100 */
[----:B0-----:R-:W-:-:S04]  /*0070*/  IMAD R15, R7, 0x20, R0 ;  /* 0x00000020070f7824 */ /* 0x001fc800078e0200 */
[C---:B------:R-:W-:Y:S01]  /*0080*/  VIADD R19, R15.reuse, 0x10 ;  /* 0x000000100f137836 */ /* 0x040fe20000000000 */
[C---:B------:R-:W-:Y:S02]  /*0090*/  IADD3 R17, PT, PT, R15.reuse, 0x8, RZ ;  /* 0x000000080f117810 */ /* 0x040fe40007ffe0ff */
[----:B------:R-:W-:Y:S01]  /*00a0*/  IADD3 R21, PT, PT, R15, 0x18, RZ ;  /* 0x000000180f157810 */ /* 0x000fe20007ffe0ff */
[----:B---3--:R-:W-:Y:S01]  /*00b0*/  IMAD R12, R13, 0x20, R6 ;  /* 0x000000200d0c7824 */ /* 0x008fe200078e0206 */
[----:B-1----:R-:W-:Y:S02]  /*00c0*/  ISETP.GE.AND P0, PT, R15, UR8, PT ;  /* 0x000000080f007c0c */ /* 0x002fe4000bf06270 */
[----:B------:R-:W-:Y:S02]  /*00d0*/  ISETP.GE.AND P3, PT, R17, UR8, PT ;  /* 0x0000000811007c0c */ /* 0x000fe4000bf66270 */
[----:B------:R-:W-:Y:S02]  /*00e0*/  ISETP.GE.AND P2, PT, R19, UR8, PT ;  /* 0x0000000813007c0c */ /* 0x000fe4000bf46270 */
[----:B------:R-:W-:-:S02]  /*00f0*/  ISETP.GE.AND P1, PT, R21, UR8, PT ;  /* 0x0000000815007c0c */ /* 0x000fc4000bf26270 */
[C---:B------:R-:W-:Y:S02]  /*0100*/  ISETP.GE.OR P0, PT, R12.reuse, UR9, P0 ;  /* 0x000000090c007c0c */ /* 0x040fe40008706670 */
[C---:B------:R-:W-:Y:S02]  /*0110*/  ISETP.GE.OR P3, PT, R12.reuse, UR9, P3 ;  /* 0x000000090c007c0c */ /* 0x040fe40009f66670 */
[C---:B------:R-:W-:Y:S02]  /*0120*/  ISETP.GE.OR P2, PT, R12.reuse, UR9, P2 ;  /* 0x000000090c007c0c */ /* 0x040fe40009746670 */
[----:B------:R-:W-:-:S07]  /*0130*/  ISETP.GE.OR P1, PT, R12, UR9, P1 ;  /* 0x000000090c007c0c */ /* 0x000fce0008f26670 */
[----:B------:R-:W0:Y:S01]  /*0140*/  @!P0 LDC.64 R10, c[0x0][0x380] ;  /* 0x0000e000ff0a8b82 */ /* 0x000e220000000a00 */
[--C-:B------:R-:W-:Y:S02]  /*0150*/  @!P0 IMAD R15, R15, UR9, R12.reuse ;  /* 0x000000090f0f8c24 */ /* 0x100fe4000f8e020c */
[--C-:B------:R-:W-:Y:S02]  /*0160*/  @!P3 IMAD R17, R17, UR9, R12.reuse ;  /* 0x000000091111bc24 */ /* 0x100fe4000f8e020c */
[--C-:B------:R-:W-:Y:S02]  /*0170*/  @!P2 IMAD R19, R19, UR9, R12.reuse ;  /* 0x000000091313ac24 */ /* 0x100fe4000f8e020c */
[----:B------:R-:W-:Y:S01]  /*0180*/  @!P1 IMAD R21, R21, UR9, R12 ;  /* 0x0000000915159c24 */ /* 0x000fe2000f8e020c */
[----:B------:R-:W1:Y:S08]  /*0190*/  @!P3 LDC.64 R8, c[0x0][0x380] ;  /* 0x0000e000ff08bb82 */ /* 0x000e700000000a00 */
[----:B------:R-:W3:Y:S08]  /*01a0*/  @!P2 LDC.64 R4, c[0x0][0x380] ;  /* 0x0000e000ff04ab82 */ /* 0x000ef00000000a00 */
[----:B------:R-:W4:Y:S01]  /*01b0*/  @!P1 LDC.64 R2, c[0x0][0x380] ;  /* 0x0000e000ff029b82 */ /* 0x000f220000000a00 */
[----:B0-----:R-:W-:-:S06]  /*01c0*/  @!P0 IMAD.WIDE R10, R15, 0x4, R10 ;  /* 0x000000040f0a8825 */ /* 0x001fcc00078e020a */
[----:B--2---:R0:W2:Y:S01]  /*01d0*/  @!P0 LDG.E.CONSTANT R10, desc[UR6][R10.64] ;  /* 0x000000060a0a8981 */ /* 0x0040a2000c1e9900 */
[----:B-1----:R-:W-:-:S05]  /*01e0*/  @!P3 IMAD.WIDE R8, R17, 0x4, R8 ;  /* 0x000000041108b825 */ /* 0x002fca00078e0208 */
[----:B------:R-:W5:Y:S01]  /*01f0*/  @!P3 LDG.E.CONSTANT R12, desc[UR6][R8.64] ;  /* 0x00000006080cb981 */ /* 0x000f62000c1e9900 */
[----:B---3--:R-:W-:-:S05]  /*0200*/  @!P2 IMAD.WIDE R4, R19, 0x4, R4 ;  /* 0x000000041304a825 */ /* 0x008fca00078e0204 */
[----:B------:R-:W3:Y:S01]  /*0210*/  @!P2 LDG.E.CONSTANT R14, desc[UR6][R4.64] ;  /* 0x00000006040ea981 */ /* 0x000ee2000c1e9900 */
[----:B----4-:R-:W-:-:S05]  /*0220*/  @!P1 IMAD.WIDE R2, R21, 0x4, R2 ;  /* 0x0000000415029825 */ /* 0x010fca00078e0202 */
[----:B------:R1:W4:Y:S01]  /*0230*/  @!P1 LDG.E.CONSTANT R16, desc[UR6][R2.64] ;  /* 0x0000000602109981 */ /* 0x000322000c1e9900 */
[----:B------:R-:W0:Y:S01]  /*0240*/  S2UR UR5, SR_CgaCtaId ;  /* 0x00000000000579c3 */ /* 0x000e220000008800 */
[----:B------:R-:W-:Y:S01]  /*0250*/  UMOV UR4, 0x400 ;  /* 0x0000040000047882 */ /* 0x000fe20000000000 */
[----:B------:R-:W-:Y:S01]  /*0260*/  IMAD R18, R13, 0x20, R0 ;  /* 0x000000200d127824 */ /* 0x000fe200078e0200 */
[----:B0-----:R-:W-:-:S06]  /*0270*/  ULEA UR4, UR5, UR4, 0x18 ;  /* 0x0000000405047291 */ /* 0x001fcc000f8ec0ff */
[----:B------:R-:W-:-:S05]  /*0280*/  LEA R11, R6, UR4, 0x2 ;  /* 0x00000004060b7c11 */ /* 0x000fca000f8e10ff */
[--C-:B-1----:R-:W-:Y:S02]  /*0290*/  IMAD R3, R6, 0x80, R11.reuse ;  /* 0x0000008006037824 */ /* 0x102fe400078e020b */
[----:B------:R-:W-:Y:S02]  /*02a0*/  IMAD R11, R0, 0x84, R11 ;  /* 0x00000084000b7824 */ /* 0x000fe400078e020b */
[C---:B------:R-:W-:Y:S01]  /*02b0*/  VIADD R20, R18.reuse, 0x8 ;  /* 0x0000000812147836 */ /* 0x040fe20000000000 */
[C---:B------:R-:W-:Y:S02]  /*02c0*/  IADD3 R22, PT, PT, R18.reuse, 0x10, RZ ;  /* 0x0000001012167810 */ /* 0x040fe40007ffe0ff */
[----:B------:R-:W-:Y:S02]  /*02d0*/  LEA R7, R7, R6, 0x5 ;  /* 0x0000000607077211 */ /* 0x000fe400078e28ff */
[----:B------:R-:W-:Y:S02]  /*02e0*/  ISETP.GE.AND P5, PT, R18, UR9, PT ;  /* 0x0000000912007c0c */ /* 0x000fe4000bfa6270 */
[----:B------:R-:W-:-:S02]  /*02f0*/  ISETP.GE.AND P6, PT, R20, UR9, PT ;  /* 0x0000000914007c0c */ /* 0x000fc4000bfc6270 */
[----:B------:R-:W-:Y:S02]  /*0300*/  ISETP.GE.AND P4, PT, R22, UR9, PT ;  /* 0x0000000916007c0c */ /* 0x000fe4000bf86270 */
[C---:B------:R-:W-:Y:S02]  /*0310*/  ISETP.GE.OR P5, PT, R7.reuse, UR8, P5 ;  /* 0x0000000807007c0c */ /* 0x040fe4000afa6670 */
[C---:B------:R-:W-:Y:S02]  /*0320*/  ISETP.GE.OR P6, PT, R7.reuse, UR8, P6 ;  /* 0x0000000807007c0c */ /* 0x040fe4000b7c6670 */
[----:B------:R-:W-:Y:S02]  /*0330*/  ISETP.GE.OR P4, PT, R7, UR8, P4 ;  /* 0x0000000807007c0c */ /* 0x000fe4000a786670 */
[----:B------:R-:W-:-:S07]  /*0340*/  LEA R0, R0, R3, 0x2 ;  /* 0x0000000300007211 */ /* 0x000fce00078e10ff */
[----:B------:R-:W0:Y:S08]  /*0350*/  @!P5 LDC.64 R8, c[0x0][0x390] ;  /* 0x0000e400ff08db82 */ /* 0x000e300000000a00 */
[----:B------:R-:W1:Y:S08]  /*0360*/  @!P6 LDC.64 R4, c[0x0][0x390] ;  /* 0x0000e400ff04eb82 */ /* 0x000e700000000a00 */
[----:B------:R-:W1:Y:S01]  /*0370*/  @!P4 LDC.64 R2, c[0x0][0x390] ;  /* 0x0000e400ff02cb82 */ /* 0x000e620000000a00 */
[C---:B------:R-:W-:Y:S01]  /*0380*/  IADD3 R6, PT, PT, R18.reuse, 0x18, RZ ;  /* 0x0000001812067810 */ /* 0x040fe20007ffe0ff */
[----:B------:R-:W-:-:S02]  /*0390*/  @!P5 IMAD R15, R18, UR8, R7 ;  /* 0x00000008120fdc24 */ /* 0x000fc4000f8e0207 */
[----:B------:R-:W-:Y:S02]  /*03a0*/  @!P4 IMAD R21, R22, UR8, R7 ;  /* 0x000000081615cc24 */ /* 0x000fe4000f8e0207 */
[----:B0-----:R-:W-:-:S04]  /*03b0*/  @!P5 IMAD.WIDE R8, R15, 0x4, R8 ;  /* 0x000000040f08d825 */ /* 0x001fc800078e0208 */
[----:B-1----:R-:W-:Y:S01]  /*03c0*/  @!P4 IMAD.WIDE R2, R21, 0x4, R2 ;  /* 0x000000041502c825 */ /* 0x002fe200078e0202 */
[----:B--2---:R-:W-:Y:S04]  /*03d0*/  @!P0 STS [R11], R10 ;  /* 0x0000000a0b008388 */ /* 0x004fe80000000800 */
[----:B-----5:R-:W-:Y:S04]  /*03e0*/  @!P3 STS [R11+0x420], R12 ;  /* 0x0004200c0b00b388 */ /* 0x020fe80000000800 */
[----:B---3--:R-:W-:Y:S04]  /*03f0*/  @!P2 STS [R11+0x840], R14 ;  /* 0x0008400e0b00a388 */ /* 0x008fe80000000800 */
[----:B----4-:R0:W-:Y:S01]  /*0400*/  @!P1 STS [R11+0xc60], R16 ;  /* 0x000c60100b009388 */ /* 0x0101e20000000800 */
[----:B------:R-:W-:Y:S06]  /*0410*/  BAR.SYNC.DEFER_BLOCKING 0x0 ;  /* 0x0000000000007b1d */ /* 0x000fec0000010000 */
[----:B------:R-:W1:Y:S04]  /*0420*/  @!P5 LDS R13, [R0] ;  /* 0x00000000000dd984 */ /* 0x000e680000000800 */
[----:B------:R-:W2:Y:S04]  /*0430*/  @!P6 LDS R17, [R0+0x20] ;  /* 0x000020000011e984 */ /* 0x000ea80000000800 */
[----:B------:R-:W3:Y:S01]  /*0440*/  @!P4 LDS R19, [R0+0x40] ;  /* 0x000040000013c984 */ /* 0x000ee20000000800 */
[----:B------:R-:W-:Y:S01]  /*0450*/  ISETP.GE.AND P0, PT, R6, UR9, PT ;  /* 0x0000000906007c0c */ /* 0x000fe2000bf06270 */
[----:B0-----:R-:W-:-:S03]  /*0460*/  @!P6 IMAD R11, R20, UR8, R7 ;  /* 0x00000008140bec24 */ /* 0x001fc6000f8e0207 */
[----:B------:R-:W-:Y:S01]  /*0470*/  ISETP.GE.OR P0, PT, R7, UR8, P0 ;  /* 0x0000000807007c0c */ /* 0x000fe20008706670 */
[----:B------:R-:W-:Y:S01]  /*0480*/  @!P6 IMAD.WIDE R4, R11, 0x4, R4 ;  /* 0x000000040b04e825 */ /* 0x000fe200078e0204 */
[----:B-1----:R0:W-:Y:S04]  /*0490*/  @!P5 STG.E desc[UR6][R8.64], R13 ;  /* 0x0000000d0800d986 */ /* 0x0021e8000c101906 */
[----:B--2---:R0:W-:Y:S04]  /*04a0*/  @!P6 STG.E desc[UR6][R4.64], R17 ;  /* 0x000000110400e986 */ /* 0x0041e8000c101906 */
[----:B---3--:R0:W-:Y:S03]  /*04b0*/  @!P4 STG.E desc[UR6][R2.64], R19 ;  /* 0x000000130200c986 */ /* 0x0081e6000c101906 */
[----:B------:R-:W-:Y:S05]  /*04c0*/  @P0 EXIT ;  /* 0x000000000000094d */ /* 0x000fea0003800000 */
[----:B0-----:R-:W0:Y:S01]  /*04d0*/  LDS R5, [R0+0x60] ;  /* 0x0000600000057984 */ /* 0x001e220000000800 */
[----:B------:R-:W1:Y:S01]  /*04e0*/  LDC.64 R2, c[0x0][0x390] ;  /* 0x0000e400ff027b82 */ /* 0x000e620000000a00 */
[----:B------:R-:W-:-:S04]  /*04f0*/  IMAD R7, R6, UR8, R7 ;  /* 0x0000000806077c24 */ /* 0x000fc8000f8e0207 */
[----:B-1----:R-:W-:-:S05]  /*0500*/  IMAD.WIDE R2, R7, 0x4, R2 ;  /* 0x0000000407027825 */ /* 0x002fca00078e0202 */
[----:B0-----:R-:W-:Y:S01]  /*0510*/  STG.E desc[UR6][R2.64], R5 ;  /* 0x0000000502007986 */ /* 0x001fe2000c101906 */
[----:B------:R-:W-:Y:S05]  /*0520*/  EXIT ;  /* 0x000000000000794d */ /* 0x000fea0003800000 */
.L_x_92:
        /* <DEDUP_REMOVED lines=13> */
.L_x_99:


//--------------------- .nv.shared.reserved.0     --------------------------
	.section	.nv.shared.reserved.0,"aw",@nobits
	.weak		__nv_reservedSMEM_offset_0_alias
	.size		__nv_reservedSMEM_offset_0_alias, 0, 64
	.other		__nv_reservedSMEM_offset_0_alias,@"STO_CUDA_RESERVED_SHARED STV_DEFAULT"
__nv_reservedSMEM_offset_0_alias:
	.zero		0
	.zero		64


//--------------------- .nv.shared.transpose_tm_to_rm_f32 --------------------------
	.section	.nv.shared.transpose_tm_to_rm_f32,"aw",@nobits
	.sectionflags	@""
	.align	4
.nv.shared.transpose_tm_to_rm_f32:
	.zero		5248


//--------------------- .nv.constant0.rsx_many_series_one_param_f32 --------------------------
	.section	.nv.constant0.rsx_many_series_one_param_f32,"a",@progbits
	.sectionflags	@""
	.align	4
.nv.constant0.rsx_many_series_one_param_f32:
	.zero		936


//--------------------- .nv.constant0.rsx_batch_f32 --------------------------
	.section	.nv.constant0.rsx_batch_f32,"a",@progbits
	.sectionflags	@""
	.align	4
.nv.constant0.rsx_batch_f32:
	.zero		936


//--------------------- .nv.constant0.rsx_batch_tm_f32 --------------------------
	.section	.nv.constant0.rsx_batch_tm_f32,"a",@progbits
	.sectionflags	@""
	.align	4
.nv.constant0.rsx_batch_tm_f32:
	.zero		936


//--------------------- .nv.constant0.transpose_tm_to_rm_f32 --------------------------
	.section	.nv.constant0.transpose_tm_to_rm_f32,"a",@progbits
	.sectionflags	@""
	.align	4
.nv.constant0.transpose_tm_to_rm_f32:
	.zero		920


//--------------------- SYMBOLS --------------------------

	.type		.nv.reservedSmem.offset0,@object
	.size		.nv.reservedSmem.offset0,0x4
	.type		.nv.reservedSmem.cap,@object
	.size		.nv.reservedSmem.cap,0x4
